//
// Generated by NVIDIA NVVM Compiler
//
// Compiler Build ID: CL-36424714
// Cuda compilation tools, release 13.0, V13.0.88
// Based on NVVM 20.0.0
//

.version 9.0
.target sm_100
.address_size 64

	// .globl	_Z14reluActivationPdi

.visible .entry _Z14reluActivationPdi(
	.param .u64 .ptr .align 1 _Z14reluActivationPdi_param_0,
	.param .u32 _Z14reluActivationPdi_param_1
)
{
	.reg .pred 	%p<3>;
	.reg .b32 	%r<6>;
	.reg .b64 	%rd<5>;
	.reg .b64 	%fd<4>;

	ld.param.u64 	%rd1, [_Z14reluActivationPdi_param_0];
	ld.param.u32 	%r2, [_Z14reluActivationPdi_param_1];
	mov.u32 	%r3, %ctaid.x;
	mov.u32 	%r4, %ntid.x;
	mov.u32 	%r5, %tid.x;
	mad.lo.s32 	%r1, %r3, %r4, %r5;
	setp.ge.s32 	%p1, %r1, %r2;
	@%p1 bra 	$L__BB0_2;
	cvta.to.global.u64 	%rd2, %rd1;
	mul.wide.s32 	%rd3, %r1, 8;
	add.s64 	%rd4, %rd2, %rd3;
	ld.global.f64 	%fd1, [%rd4];
	setp.gt.f64 	%p2, %fd1, 0d0000000000000000;
	mul.f64 	%fd2, %fd1, 0d3F847AE147AE147B;
	selp.f64 	%fd3, %fd1, %fd2, %p2;
	st.global.f64 	[%rd4], %fd3;
$L__BB0_2:
	ret;

}
	// .globl	_Z12addBiasBatchPdPKdii
.visible .entry _Z12addBiasBatchPdPKdii(
	.param .u64 .ptr .align 1 _Z12addBiasBatchPdPKdii_param_0,
	.param .u64 .ptr .align 1 _Z12addBiasBatchPdPKdii_param_1,
	.param .u32 _Z12addBiasBatchPdPKdii_param_2,
	.param .u32 _Z12addBiasBatchPdPKdii_param_3
)
{
	.reg .pred 	%p<11>;
	.reg .b32 	%r<38>;
	.reg .b64 	%rd<43>;
	.reg .b64 	%fd<60>;

	ld.param.u64 	%rd3, [_Z12addBiasBatchPdPKdii_param_0];
	ld.param.u64 	%rd2, [_Z12addBiasBatchPdPKdii_param_1];
	ld.param.u32 	%r23, [_Z12addBiasBatchPdPKdii_param_2];
	ld.param.u32 	%r24, [_Z12addBiasBatchPdPKdii_param_3];
	cvta.to.global.u64 	%rd1, %rd3;
	mov.u32 	%r25, %ctaid.x;
	mov.u32 	%r26, %ntid.x;
	mov.u32 	%r27, %tid.x;
	mad.lo.s32 	%r1, %r25, %r26, %r27;
	setp.ge.s32 	%p1, %r1, %r24;
	@%p1 bra 	$L__BB1_14;
	cvta.to.global.u64 	%rd4, %rd2;
	mul.wide.s32 	%rd5, %r1, 8;
	add.s64 	%rd6, %rd4, %rd5;
	ld.global.f64 	%fd1, [%rd6];
	setp.lt.s32 	%p2, %r23, 1;
	@%p2 bra 	$L__BB1_14;
	and.b32  	%r2, %r23, 15;
	setp.lt.u32 	%p3, %r23, 16;
	mov.b32 	%r34, 0;
	@%p3 bra 	$L__BB1_5;
	and.b32  	%r34, %r23, 2147483632;
	neg.s32 	%r32, %r34;
	shl.b32 	%r5, %r24, 4;
	mul.wide.s32 	%rd9, %r24, 8;
	mov.u32 	%r31, %r1;
$L__BB1_4:
	.pragma "nounroll";
	mul.wide.s32 	%rd7, %r31, 8;
	add.s64 	%rd8, %rd1, %rd7;
	ld.global.f64 	%fd2, [%rd8];
	add.f64 	%fd3, %fd1, %fd2;
	st.global.f64 	[%rd8], %fd3;
	add.s64 	%rd10, %rd8, %rd9;
	ld.global.f64 	%fd4, [%rd10];
	add.f64 	%fd5, %fd1, %fd4;
	st.global.f64 	[%rd10], %fd5;
	add.s64 	%rd11, %rd10, %rd9;
	ld.global.f64 	%fd6, [%rd11];
	add.f64 	%fd7, %fd1, %fd6;
	st.global.f64 	[%rd11], %fd7;
	add.s64 	%rd12, %rd11, %rd9;
	ld.global.f64 	%fd8, [%rd12];
	add.f64 	%fd9, %fd1, %fd8;
	st.global.f64 	[%rd12], %fd9;
	add.s64 	%rd13, %rd12, %rd9;
	ld.global.f64 	%fd10, [%rd13];
	add.f64 	%fd11, %fd1, %fd10;
	st.global.f64 	[%rd13], %fd11;
	add.s64 	%rd14, %rd13, %rd9;
	ld.global.f64 	%fd12, [%rd14];
	add.f64 	%fd13, %fd1, %fd12;
	st.global.f64 	[%rd14], %fd13;
	add.s64 	%rd15, %rd14, %rd9;
	ld.global.f64 	%fd14, [%rd15];
	add.f64 	%fd15, %fd1, %fd14;
	st.global.f64 	[%rd15], %fd15;
	add.s64 	%rd16, %rd15, %rd9;
	ld.global.f64 	%fd16, [%rd16];
	add.f64 	%fd17, %fd1, %fd16;
	st.global.f64 	[%rd16], %fd17;
	add.s64 	%rd17, %rd16, %rd9;
	ld.global.f64 	%fd18, [%rd17];
	add.f64 	%fd19, %fd1, %fd18;
	st.global.f64 	[%rd17], %fd19;
	add.s64 	%rd18, %rd17, %rd9;
	ld.global.f64 	%fd20, [%rd18];
	add.f64 	%fd21, %fd1, %fd20;
	st.global.f64 	[%rd18], %fd21;
	add.s64 	%rd19, %rd18, %rd9;
	ld.global.f64 	%fd22, [%rd19];
	add.f64 	%fd23, %fd1, %fd22;
	st.global.f64 	[%rd19], %fd23;
	add.s64 	%rd20, %rd19, %rd9;
	ld.global.f64 	%fd24, [%rd20];
	add.f64 	%fd25, %fd1, %fd24;
	st.global.f64 	[%rd20], %fd25;
	add.s64 	%rd21, %rd20, %rd9;
	ld.global.f64 	%fd26, [%rd21];
	add.f64 	%fd27, %fd1, %fd26;
	st.global.f64 	[%rd21], %fd27;
	add.s64 	%rd22, %rd21, %rd9;
	ld.global.f64 	%fd28, [%rd22];
	add.f64 	%fd29, %fd1, %fd28;
	st.global.f64 	[%rd22], %fd29;
	add.s64 	%rd23, %rd22, %rd9;
	ld.global.f64 	%fd30, [%rd23];
	add.f64 	%fd31, %fd1, %fd30;
	st.global.f64 	[%rd23], %fd31;
	add.s64 	%rd24, %rd23, %rd9;
	ld.global.f64 	%fd32, [%rd24];
	add.f64 	%fd33, %fd1, %fd32;
	st.global.f64 	[%rd24], %fd33;
	add.s32 	%r32, %r32, 16;
	add.s32 	%r31, %r31, %r5;
	setp.ne.s32 	%p4, %r32, 0;
	@%p4 bra 	$L__BB1_4;
$L__BB1_5:
	setp.eq.s32 	%p5, %r2, 0;
	@%p5 bra 	$L__BB1_14;
	and.b32  	%r11, %r23, 7;
	setp.lt.u32 	%p6, %r2, 8;
	@%p6 bra 	$L__BB1_8;
	mad.lo.s32 	%r29, %r34, %r24, %r1;
	mul.wide.s32 	%rd25, %r29, 8;
	add.s64 	%rd26, %rd1, %rd25;
	ld.global.f64 	%fd34, [%rd26];
	add.f64 	%fd35, %fd1, %fd34;
	st.global.f64 	[%rd26], %fd35;
	mul.wide.s32 	%rd27, %r24, 8;
	add.s64 	%rd28, %rd26, %rd27;
	ld.global.f64 	%fd36, [%rd28];
	add.f64 	%fd37, %fd1, %fd36;
	st.global.f64 	[%rd28], %fd37;
	add.s64 	%rd29, %rd28, %rd27;
	ld.global.f64 	%fd38, [%rd29];
	add.f64 	%fd39, %fd1, %fd38;
	st.global.f64 	[%rd29], %fd39;
	add.s64 	%rd30, %rd29, %rd27;
	ld.global.f64 	%fd40, [%rd30];
	add.f64 	%fd41, %fd1, %fd40;
	st.global.f64 	[%rd30], %fd41;
	add.s64 	%rd31, %rd30, %rd27;
	ld.global.f64 	%fd42, [%rd31];
	add.f64 	%fd43, %fd1, %fd42;
	st.global.f64 	[%rd31], %fd43;
	add.s64 	%rd32, %rd31, %rd27;
	ld.global.f64 	%fd44, [%rd32];
	add.f64 	%fd45, %fd1, %fd44;
	st.global.f64 	[%rd32], %fd45;
	add.s64 	%rd33, %rd32, %rd27;
	ld.global.f64 	%fd46, [%rd33];
	add.f64 	%fd47, %fd1, %fd46;
	st.global.f64 	[%rd33], %fd47;
	add.s64 	%rd34, %rd33, %rd27;
	ld.global.f64 	%fd48, [%rd34];
	add.f64 	%fd49, %fd1, %fd48;
	st.global.f64 	[%rd34], %fd49;
	add.s32 	%r34, %r34, 8;
$L__BB1_8:
	setp.eq.s32 	%p7, %r11, 0;
	@%p7 bra 	$L__BB1_14;
	and.b32  	%r14, %r23, 3;
	setp.lt.u32 	%p8, %r11, 4;
	@%p8 bra 	$L__BB1_11;
	mad.lo.s32 	%r30, %r34, %r24, %r1;
	mul.wide.s32 	%rd35, %r30, 8;
	add.s64 	%rd36, %rd1, %rd35;
	ld.global.f64 	%fd50, [%rd36];
	add.f64 	%fd51, %fd1, %fd50;
	st.global.f64 	[%rd36], %fd51;
	mul.wide.s32 	%rd37, %r24, 8;
	add.s64 	%rd38, %rd36, %rd37;
	ld.global.f64 	%fd52, [%rd38];
	add.f64 	%fd53, %fd1, %fd52;
	st.global.f64 	[%rd38], %fd53;
	add.s64 	%rd39, %rd38, %rd37;
	ld.global.f64 	%fd54, [%rd39];
	add.f64 	%fd55, %fd1, %fd54;
	st.global.f64 	[%rd39], %fd55;
	add.s64 	%rd40, %rd39, %rd37;
	ld.global.f64 	%fd56, [%rd40];
	add.f64 	%fd57, %fd1, %fd56;
	st.global.f64 	[%rd40], %fd57;
	add.s32 	%r34, %r34, 4;
$L__BB1_11:
	setp.eq.s32 	%p9, %r14, 0;
	@%p9 bra 	$L__BB1_14;
	mad.lo.s32 	%r37, %r34, %r24, %r1;
	neg.s32 	%r36, %r14;
$L__BB1_13:
	.pragma "nounroll";
	mul.wide.s32 	%rd41, %r37, 8;
	add.s64 	%rd42, %rd1, %rd41;
	ld.global.f64 	%fd58, [%rd42];
	add.f64 	%fd59, %fd1, %fd58;
	st.global.f64 	[%rd42], %fd59;
	add.s32 	%r37, %r37, %r24;
	add.s32 	%r36, %r36, 1;
	setp.ne.s32 	%p10, %r36, 0;
	@%p10 bra 	$L__BB1_13;
$L__BB1_14:
	ret;

}
	// .globl	_Z12softmaxBatchPdii
.visible .entry _Z12softmaxBatchPdii(
	.param .u64 .ptr .align 1 _Z12softmaxBatchPdii_param_0,
	.param .u32 _Z12softmaxBatchPdii_param_1,
	.param .u32 _Z12softmaxBatchPdii_param_2
)
{
	.reg .pred 	%p<34>;
	.reg .b32 	%r<110>;
	.reg .b32 	%f<7>;
	.reg .b64 	%rd<61>;
	.reg .b64 	%fd<234>;

	ld.param.u64 	%rd18, [_Z12softmaxBatchPdii_param_0];
	ld.param.u32 	%r50, [_Z12softmaxBatchPdii_param_1];
	ld.param.u32 	%r49, [_Z12softmaxBatchPdii_param_2];
	cvta.to.global.u64 	%rd1, %rd18;
	mov.u32 	%r1, %ctaid.x;
	setp.ge.s32 	%p1, %r1, %r50;
	@%p1 bra 	$L__BB2_42;
	setp.lt.s32 	%p2, %r49, 1;
	mov.f64 	%fd225, 0dFFEFFFFFFFFFFFFF;
	@%p2 bra 	$L__BB2_14;
	mul.lo.s32 	%r2, %r49, %r1;
	and.b32  	%r3, %r49, 15;
	setp.lt.u32 	%p3, %r49, 16;
	mov.f64 	%fd225, 0dFFEFFFFFFFFFFFFF;
	mov.b32 	%r98, 0;
	@%p3 bra 	$L__BB2_5;
	and.b32  	%r98, %r49, 2147483632;
	neg.s32 	%r102, %r98;
	mul.wide.u32 	%rd19, %r2, 8;
	add.s64 	%rd20, %rd19, %rd1;
	add.s64 	%rd57, %rd20, 64;
	mov.f64 	%fd225, 0dFFEFFFFFFFFFFFFF;
$L__BB2_4:
	.pragma "nounroll";
	ld.global.f64 	%fd40, [%rd57+-64];
	max.f64 	%fd41, %fd225, %fd40;
	ld.global.f64 	%fd42, [%rd57+-56];
	max.f64 	%fd43, %fd41, %fd42;
	ld.global.f64 	%fd44, [%rd57+-48];
	max.f64 	%fd45, %fd43, %fd44;
	ld.global.f64 	%fd46, [%rd57+-40];
	max.f64 	%fd47, %fd45, %fd46;
	ld.global.f64 	%fd48, [%rd57+-32];
	max.f64 	%fd49, %fd47, %fd48;
	ld.global.f64 	%fd50, [%rd57+-24];
	max.f64 	%fd51, %fd49, %fd50;
	ld.global.f64 	%fd52, [%rd57+-16];
	max.f64 	%fd53, %fd51, %fd52;
	ld.global.f64 	%fd54, [%rd57+-8];
	max.f64 	%fd55, %fd53, %fd54;
	ld.global.f64 	%fd56, [%rd57];
	max.f64 	%fd57, %fd55, %fd56;
	ld.global.f64 	%fd58, [%rd57+8];
	max.f64 	%fd59, %fd57, %fd58;
	ld.global.f64 	%fd60, [%rd57+16];
	max.f64 	%fd61, %fd59, %fd60;
	ld.global.f64 	%fd62, [%rd57+24];
	max.f64 	%fd63, %fd61, %fd62;
	ld.global.f64 	%fd64, [%rd57+32];
	max.f64 	%fd65, %fd63, %fd64;
	ld.global.f64 	%fd66, [%rd57+40];
	max.f64 	%fd67, %fd65, %fd66;
	ld.global.f64 	%fd68, [%rd57+48];
	max.f64 	%fd69, %fd67, %fd68;
	ld.global.f64 	%fd70, [%rd57+56];
	max.f64 	%fd225, %fd69, %fd70;
	add.s32 	%r102, %r102, 16;
	add.s64 	%rd57, %rd57, 128;
	setp.eq.s32 	%p4, %r102, 0;
	@%p4 bra 	$L__BB2_5;
	bra.uni 	$L__BB2_4;
$L__BB2_5:
	setp.eq.s32 	%p5, %r3, 0;
	@%p5 bra 	$L__BB2_14;
	and.b32  	%r7, %r49, 7;
	setp.lt.u32 	%p6, %r3, 8;
	@%p6 bra 	$L__BB2_8;
	add.s32 	%r52, %r98, %r2;
	mul.wide.u32 	%rd21, %r52, 8;
	add.s64 	%rd22, %rd1, %rd21;
	ld.global.f64 	%fd72, [%rd22];
	max.f64 	%fd73, %fd225, %fd72;
	cvt.u64.u32 	%rd23, %r2;
	cvt.u64.u32 	%rd24, %r98;
	add.s64 	%rd25, %rd24, %rd23;
	shl.b64 	%rd26, %rd25, 3;
	add.s64 	%rd27, %rd1, %rd26;
	ld.global.f64 	%fd74, [%rd27+8];
	max.f64 	%fd75, %fd73, %fd74;
	ld.global.f64 	%fd76, [%rd27+16];
	max.f64 	%fd77, %fd75, %fd76;
	ld.global.f64 	%fd78, [%rd27+24];
	max.f64 	%fd79, %fd77, %fd78;
	ld.global.f64 	%fd80, [%rd27+32];
	max.f64 	%fd81, %fd79, %fd80;
	ld.global.f64 	%fd82, [%rd27+40];
	max.f64 	%fd83, %fd81, %fd82;
	ld.global.f64 	%fd84, [%rd27+48];
	max.f64 	%fd85, %fd83, %fd84;
	ld.global.f64 	%fd86, [%rd27+56];
	max.f64 	%fd225, %fd85, %fd86;
	add.s32 	%r98, %r98, 8;
$L__BB2_8:
	setp.eq.s32 	%p7, %r7, 0;
	@%p7 bra 	$L__BB2_14;
	and.b32  	%r10, %r49, 3;
	setp.lt.u32 	%p8, %r7, 4;
	@%p8 bra 	$L__BB2_11;
	add.s32 	%r53, %r98, %r2;
	mul.wide.u32 	%rd28, %r53, 8;
	add.s64 	%rd29, %rd1, %rd28;
	ld.global.f64 	%fd88, [%rd29];
	max.f64 	%fd89, %fd225, %fd88;
	cvt.u64.u32 	%rd30, %r2;
	cvt.u64.u32 	%rd31, %r98;
	add.s64 	%rd32, %rd31, %rd30;
	shl.b64 	%rd33, %rd32, 3;
	add.s64 	%rd34, %rd1, %rd33;
	ld.global.f64 	%fd90, [%rd34+8];
	max.f64 	%fd91, %fd89, %fd90;
	ld.global.f64 	%fd92, [%rd34+16];
	max.f64 	%fd93, %fd91, %fd92;
	ld.global.f64 	%fd94, [%rd34+24];
	max.f64 	%fd225, %fd93, %fd94;
	add.s32 	%r98, %r98, 4;
$L__BB2_11:
	setp.eq.s32 	%p9, %r10, 0;
	@%p9 bra 	$L__BB2_14;
	add.s32 	%r54, %r98, %r2;
	mul.wide.u32 	%rd35, %r54, 8;
	add.s64 	%rd56, %rd1, %rd35;
	neg.s32 	%r101, %r10;
$L__BB2_13:
	.pragma "nounroll";
	ld.global.f64 	%fd95, [%rd56];
	max.f64 	%fd225, %fd225, %fd95;
	add.s64 	%rd56, %rd56, 8;
	add.s32 	%r101, %r101, 1;
	setp.ne.s32 	%p10, %r101, 0;
	@%p10 bra 	$L__BB2_13;
$L__BB2_14:
	setp.lt.s32 	%p11, %r49, 1;
	mov.f64 	%fd230, 0d0000000000000000;
	@%p11 bra 	$L__BB2_29;
	mul.lo.s32 	%r16, %r49, %r1;
	setp.eq.s32 	%p12, %r49, 1;
	mov.f64 	%fd230, 0d0000000000000000;
	mov.b32 	%r103, 0;
	@%p12 bra 	$L__BB2_24;
	and.b32  	%r103, %r49, 2147483646;
	neg.s32 	%r104, %r103;
	mul.wide.u32 	%rd36, %r16, 8;
	add.s64 	%rd37, %rd36, %rd1;
	add.s64 	%rd58, %rd37, 8;
	mov.f64 	%fd230, 0d0000000000000000;
$L__BB2_17:
	ld.global.f64 	%fd100, [%rd58+-8];
	sub.f64 	%fd24, %fd100, %fd225;
	fma.rn.f64 	%fd101, %fd24, 0d3FF71547652B82FE, 0d4338000000000000;
	{
	.reg .b32 %temp; 
	mov.b64 	{%r30, %temp}, %fd101;
	}
	mov.f64 	%fd102, 0dC338000000000000;
	add.rn.f64 	%fd103, %fd101, %fd102;
	fma.rn.f64 	%fd104, %fd103, 0dBFE62E42FEFA39EF, %fd24;
	fma.rn.f64 	%fd105, %fd103, 0dBC7ABC9E3B39803F, %fd104;
	fma.rn.f64 	%fd106, %fd105, 0d3E5ADE1569CE2BDF, 0d3E928AF3FCA213EA;
	fma.rn.f64 	%fd107, %fd106, %fd105, 0d3EC71DEE62401315;
	fma.rn.f64 	%fd108, %fd107, %fd105, 0d3EFA01997C89EB71;
	fma.rn.f64 	%fd109, %fd108, %fd105, 0d3F2A01A014761F65;
	fma.rn.f64 	%fd110, %fd109, %fd105, 0d3F56C16C1852B7AF;
	fma.rn.f64 	%fd111, %fd110, %fd105, 0d3F81111111122322;
	fma.rn.f64 	%fd112, %fd111, %fd105, 0d3FA55555555502A1;
	fma.rn.f64 	%fd113, %fd112, %fd105, 0d3FC5555555555511;
	fma.rn.f64 	%fd114, %fd113, %fd105, 0d3FE000000000000B;
	fma.rn.f64 	%fd115, %fd114, %fd105, 0d3FF0000000000000;
	fma.rn.f64 	%fd116, %fd115, %fd105, 0d3FF0000000000000;
	{
	.reg .b32 %temp; 
	mov.b64 	{%r31, %temp}, %fd116;
	}
	{
	.reg .b32 %temp; 
	mov.b64 	{%temp, %r32}, %fd116;
	}
	shl.b32 	%r56, %r30, 20;
	add.s32 	%r57, %r56, %r32;
	mov.b64 	%fd232, {%r31, %r57};
	{
	.reg .b32 %temp; 
	mov.b64 	{%temp, %r58}, %fd24;
	}
	mov.b32 	%f4, %r58;
	abs.f32 	%f2, %f4;
	setp.lt.f32 	%p13, %f2, 0f4086232B;
	@%p13 bra 	$L__BB2_20;
	setp.lt.f64 	%p14, %fd24, 0d0000000000000000;
	add.f64 	%fd117, %fd24, 0d7FF0000000000000;
	selp.f64 	%fd232, 0d0000000000000000, %fd117, %p14;
	setp.geu.f32 	%p15, %f2, 0f40874800;
	@%p15 bra 	$L__BB2_20;
	shr.u32 	%r59, %r30, 31;
	add.s32 	%r60, %r30, %r59;
	shr.s32 	%r61, %r60, 1;
	shl.b32 	%r62, %r61, 20;
	add.s32 	%r63, %r32, %r62;
	mov.b64 	%fd118, {%r31, %r63};
	sub.s32 	%r64, %r30, %r61;
	shl.b32 	%r65, %r64, 20;
	add.s32 	%r66, %r65, 1072693248;
	mov.b32 	%r67, 0;
	mov.b64 	%fd119, {%r67, %r66};
	mul.f64 	%fd232, %fd119, %fd118;
$L__BB2_20:
	st.global.f64 	[%rd58+-8], %fd232;
	add.f64 	%fd29, %fd230, %fd232;
	ld.global.f64 	%fd120, [%rd58];
	sub.f64 	%fd30, %fd120, %fd225;
	fma.rn.f64 	%fd121, %fd30, 0d3FF71547652B82FE, 0d4338000000000000;
	{
	.reg .b32 %temp; 
	mov.b64 	{%r33, %temp}, %fd121;
	}
	mov.f64 	%fd122, 0dC338000000000000;
	add.rn.f64 	%fd123, %fd121, %fd122;
	fma.rn.f64 	%fd124, %fd123, 0dBFE62E42FEFA39EF, %fd30;
	fma.rn.f64 	%fd125, %fd123, 0dBC7ABC9E3B39803F, %fd124;
	fma.rn.f64 	%fd126, %fd125, 0d3E5ADE1569CE2BDF, 0d3E928AF3FCA213EA;
	fma.rn.f64 	%fd127, %fd126, %fd125, 0d3EC71DEE62401315;
	fma.rn.f64 	%fd128, %fd127, %fd125, 0d3EFA01997C89EB71;
	fma.rn.f64 	%fd129, %fd128, %fd125, 0d3F2A01A014761F65;
	fma.rn.f64 	%fd130, %fd129, %fd125, 0d3F56C16C1852B7AF;
	fma.rn.f64 	%fd131, %fd130, %fd125, 0d3F81111111122322;
	fma.rn.f64 	%fd132, %fd131, %fd125, 0d3FA55555555502A1;
	fma.rn.f64 	%fd133, %fd132, %fd125, 0d3FC5555555555511;
	fma.rn.f64 	%fd134, %fd133, %fd125, 0d3FE000000000000B;
	fma.rn.f64 	%fd135, %fd134, %fd125, 0d3FF0000000000000;
	fma.rn.f64 	%fd136, %fd135, %fd125, 0d3FF0000000000000;
	{
	.reg .b32 %temp; 
	mov.b64 	{%r34, %temp}, %fd136;
	}
	{
	.reg .b32 %temp; 
	mov.b64 	{%temp, %r35}, %fd136;
	}
	shl.b32 	%r68, %r33, 20;
	add.s32 	%r69, %r68, %r35;
	mov.b64 	%fd233, {%r34, %r69};
	{
	.reg .b32 %temp; 
	mov.b64 	{%temp, %r70}, %fd30;
	}
	mov.b32 	%f5, %r70;
	abs.f32 	%f3, %f5;
	setp.lt.f32 	%p16, %f3, 0f4086232B;
	@%p16 bra 	$L__BB2_23;
	setp.lt.f64 	%p17, %fd30, 0d0000000000000000;
	add.f64 	%fd137, %fd30, 0d7FF0000000000000;
	selp.f64 	%fd233, 0d0000000000000000, %fd137, %p17;
	setp.geu.f32 	%p18, %f3, 0f40874800;
	@%p18 bra 	$L__BB2_23;
	shr.u32 	%r71, %r33, 31;
	add.s32 	%r72, %r33, %r71;
	shr.s32 	%r73, %r72, 1;
	shl.b32 	%r74, %r73, 20;
	add.s32 	%r75, %r35, %r74;
	mov.b64 	%fd138, {%r34, %r75};
	sub.s32 	%r76, %r33, %r73;
	shl.b32 	%r77, %r76, 20;
	add.s32 	%r78, %r77, 1072693248;
	mov.b32 	%r79, 0;
	mov.b64 	%fd139, {%r79, %r78};
	mul.f64 	%fd233, %fd139, %fd138;
$L__BB2_23:
	st.global.f64 	[%rd58], %fd233;
	add.f64 	%fd230, %fd29, %fd233;
	add.s32 	%r104, %r104, 2;
	add.s64 	%rd58, %rd58, 16;
	setp.eq.s32 	%p19, %r104, 0;
	@%p19 bra 	$L__BB2_24;
	bra.uni 	$L__BB2_17;
$L__BB2_24:
	and.b32  	%r80, %r49, 1;
	setp.eq.b32 	%p20, %r80, 1;
	not.pred 	%p21, %p20;
	@%p21 bra 	$L__BB2_29;
	add.s32 	%r81, %r103, %r16;
	mul.wide.u32 	%rd38, %r81, 8;
	add.s64 	%rd9, %rd1, %rd38;
	ld.global.f64 	%fd140, [%rd9];
	sub.f64 	%fd16, %fd140, %fd225;
	fma.rn.f64 	%fd141, %fd16, 0d3FF71547652B82FE, 0d4338000000000000;
	{
	.reg .b32 %temp; 
	mov.b64 	{%r22, %temp}, %fd141;
	}
	mov.f64 	%fd142, 0dC338000000000000;
	add.rn.f64 	%fd143, %fd141, %fd142;
	fma.rn.f64 	%fd144, %fd143, 0dBFE62E42FEFA39EF, %fd16;
	fma.rn.f64 	%fd145, %fd143, 0dBC7ABC9E3B39803F, %fd144;
	fma.rn.f64 	%fd146, %fd145, 0d3E5ADE1569CE2BDF, 0d3E928AF3FCA213EA;
	fma.rn.f64 	%fd147, %fd146, %fd145, 0d3EC71DEE62401315;
	fma.rn.f64 	%fd148, %fd147, %fd145, 0d3EFA01997C89EB71;
	fma.rn.f64 	%fd149, %fd148, %fd145, 0d3F2A01A014761F65;
	fma.rn.f64 	%fd150, %fd149, %fd145, 0d3F56C16C1852B7AF;
	fma.rn.f64 	%fd151, %fd150, %fd145, 0d3F81111111122322;
	fma.rn.f64 	%fd152, %fd151, %fd145, 0d3FA55555555502A1;
	fma.rn.f64 	%fd153, %fd152, %fd145, 0d3FC5555555555511;
	fma.rn.f64 	%fd154, %fd153, %fd145, 0d3FE000000000000B;
	fma.rn.f64 	%fd155, %fd154, %fd145, 0d3FF0000000000000;
	fma.rn.f64 	%fd156, %fd155, %fd145, 0d3FF0000000000000;
	{
	.reg .b32 %temp; 
	mov.b64 	{%r23, %temp}, %fd156;
	}
	{
	.reg .b32 %temp; 
	mov.b64 	{%temp, %r24}, %fd156;
	}
	shl.b32 	%r82, %r22, 20;
	add.s32 	%r83, %r82, %r24;
	mov.b64 	%fd229, {%r23, %r83};
	{
	.reg .b32 %temp; 
	mov.b64 	{%temp, %r84}, %fd16;
	}
	mov.b32 	%f6, %r84;
	abs.f32 	%f1, %f6;
	setp.lt.f32 	%p22, %f1, 0f4086232B;
	@%p22 bra 	$L__BB2_28;
	setp.lt.f64 	%p23, %fd16, 0d0000000000000000;
	add.f64 	%fd157, %fd16, 0d7FF0000000000000;
	selp.f64 	%fd229, 0d0000000000000000, %fd157, %p23;
	setp.geu.f32 	%p24, %f1, 0f40874800;
	@%p24 bra 	$L__BB2_28;
	shr.u32 	%r85, %r22, 31;
	add.s32 	%r86, %r22, %r85;
	shr.s32 	%r87, %r86, 1;
	shl.b32 	%r88, %r87, 20;
	add.s32 	%r89, %r24, %r88;
	mov.b64 	%fd158, {%r23, %r89};
	sub.s32 	%r90, %r22, %r87;
	shl.b32 	%r91, %r90, 20;
	add.s32 	%r92, %r91, 1072693248;
	mov.b32 	%r93, 0;
	mov.b64 	%fd159, {%r93, %r92};
	mul.f64 	%fd229, %fd159, %fd158;
$L__BB2_28:
	st.global.f64 	[%rd9], %fd229;
	add.f64 	%fd230, %fd230, %fd229;
$L__BB2_29:
	setp.lt.s32 	%p25, %r49, 1;
	@%p25 bra 	$L__BB2_42;
	mul.lo.s32 	%r25, %r49, %r1;
	and.b32  	%r26, %r49, 15;
	setp.lt.u32 	%p26, %r49, 16;
	mov.b32 	%r106, 0;
	@%p26 bra 	$L__BB2_33;
	and.b32  	%r106, %r49, 2147483632;
	neg.s32 	%r105, %r106;
	mul.wide.u32 	%rd39, %r25, 8;
	add.s64 	%rd40, %rd39, %rd1;
	add.s64 	%rd59, %rd40, 64;
$L__BB2_32:
	.pragma "nounroll";
	ld.global.f64 	%fd160, [%rd59+-64];
	div.rn.f64 	%fd161, %fd160, %fd230;
	st.global.f64 	[%rd59+-64], %fd161;
	ld.global.f64 	%fd162, [%rd59+-56];
	div.rn.f64 	%fd163, %fd162, %fd230;
	st.global.f64 	[%rd59+-56], %fd163;
	ld.global.f64 	%fd164, [%rd59+-48];
	div.rn.f64 	%fd165, %fd164, %fd230;
	st.global.f64 	[%rd59+-48], %fd165;
	ld.global.f64 	%fd166, [%rd59+-40];
	div.rn.f64 	%fd167, %fd166, %fd230;
	st.global.f64 	[%rd59+-40], %fd167;
	ld.global.f64 	%fd168, [%rd59+-32];
	div.rn.f64 	%fd169, %fd168, %fd230;
	st.global.f64 	[%rd59+-32], %fd169;
	ld.global.f64 	%fd170, [%rd59+-24];
	div.rn.f64 	%fd171, %fd170, %fd230;
	st.global.f64 	[%rd59+-24], %fd171;
	ld.global.f64 	%fd172, [%rd59+-16];
	div.rn.f64 	%fd173, %fd172, %fd230;
	st.global.f64 	[%rd59+-16], %fd173;
	ld.global.f64 	%fd174, [%rd59+-8];
	div.rn.f64 	%fd175, %fd174, %fd230;
	st.global.f64 	[%rd59+-8], %fd175;
	ld.global.f64 	%fd176, [%rd59];
	div.rn.f64 	%fd177, %fd176, %fd230;
	st.global.f64 	[%rd59], %fd177;
	ld.global.f64 	%fd178, [%rd59+8];
	div.rn.f64 	%fd179, %fd178, %fd230;
	st.global.f64 	[%rd59+8], %fd179;
	ld.global.f64 	%fd180, [%rd59+16];
	div.rn.f64 	%fd181, %fd180, %fd230;
	st.global.f64 	[%rd59+16], %fd181;
	ld.global.f64 	%fd182, [%rd59+24];
	div.rn.f64 	%fd183, %fd182, %fd230;
	st.global.f64 	[%rd59+24], %fd183;
	ld.global.f64 	%fd184, [%rd59+32];
	div.rn.f64 	%fd185, %fd184, %fd230;
	st.global.f64 	[%rd59+32], %fd185;
	ld.global.f64 	%fd186, [%rd59+40];
	div.rn.f64 	%fd187, %fd186, %fd230;
	st.global.f64 	[%rd59+40], %fd187;
	ld.global.f64 	%fd188, [%rd59+48];
	div.rn.f64 	%fd189, %fd188, %fd230;
	st.global.f64 	[%rd59+48], %fd189;
	ld.global.f64 	%fd190, [%rd59+56];
	div.rn.f64 	%fd191, %fd190, %fd230;
	st.global.f64 	[%rd59+56], %fd191;
	add.s32 	%r105, %r105, 16;
	add.s64 	%rd59, %rd59, 128;
	setp.ne.s32 	%p27, %r105, 0;
	@%p27 bra 	$L__BB2_32;
$L__BB2_33:
	setp.eq.s32 	%p28, %r26, 0;
	@%p28 bra 	$L__BB2_42;
	and.b32  	%r40, %r49, 7;
	setp.lt.u32 	%p29, %r26, 8;
	@%p29 bra 	$L__BB2_36;
	add.s32 	%r95, %r106, %r25;
	mul.wide.u32 	%rd41, %r95, 8;
	add.s64 	%rd42, %rd1, %rd41;
	ld.global.f64 	%fd192, [%rd42];
	div.rn.f64 	%fd193, %fd192, %fd230;
	st.global.f64 	[%rd42], %fd193;
	cvt.u64.u32 	%rd43, %r25;
	cvt.u64.u32 	%rd44, %r106;
	add.s64 	%rd45, %rd44, %rd43;
	shl.b64 	%rd46, %rd45, 3;
	add.s64 	%rd47, %rd1, %rd46;
	ld.global.f64 	%fd194, [%rd47+8];
	div.rn.f64 	%fd195, %fd194, %fd230;
	st.global.f64 	[%rd47+8], %fd195;
	ld.global.f64 	%fd196, [%rd47+16];
	div.rn.f64 	%fd197, %fd196, %fd230;
	st.global.f64 	[%rd47+16], %fd197;
	ld.global.f64 	%fd198, [%rd47+24];
	div.rn.f64 	%fd199, %fd198, %fd230;
	st.global.f64 	[%rd47+24], %fd199;
	ld.global.f64 	%fd200, [%rd47+32];
	div.rn.f64 	%fd201, %fd200, %fd230;
	st.global.f64 	[%rd47+32], %fd201;
	ld.global.f64 	%fd202, [%rd47+40];
	div.rn.f64 	%fd203, %fd202, %fd230;
	st.global.f64 	[%rd47+40], %fd203;
	ld.global.f64 	%fd204, [%rd47+48];
	div.rn.f64 	%fd205, %fd204, %fd230;
	st.global.f64 	[%rd47+48], %fd205;
	ld.global.f64 	%fd206, [%rd47+56];
	div.rn.f64 	%fd207, %fd206, %fd230;
	st.global.f64 	[%rd47+56], %fd207;
	add.s32 	%r106, %r106, 8;
$L__BB2_36:
	setp.eq.s32 	%p30, %r40, 0;
	@%p30 bra 	$L__BB2_42;
	and.b32  	%r43, %r49, 3;
	setp.lt.u32 	%p31, %r40, 4;
	@%p31 bra 	$L__BB2_39;
	add.s32 	%r96, %r106, %r25;
	mul.wide.u32 	%rd48, %r96, 8;
	add.s64 	%rd49, %rd1, %rd48;
	ld.global.f64 	%fd208, [%rd49];
	div.rn.f64 	%fd209, %fd208, %fd230;
	st.global.f64 	[%rd49], %fd209;
	cvt.u64.u32 	%rd50, %r25;
	cvt.u64.u32 	%rd51, %r106;
	add.s64 	%rd52, %rd51, %rd50;
	shl.b64 	%rd53, %rd52, 3;
	add.s64 	%rd54, %rd1, %rd53;
	ld.global.f64 	%fd210, [%rd54+8];
	div.rn.f64 	%fd211, %fd210, %fd230;
	st.global.f64 	[%rd54+8], %fd211;
	ld.global.f64 	%fd212, [%rd54+16];
	div.rn.f64 	%fd213, %fd212, %fd230;
	st.global.f64 	[%rd54+16], %fd213;
	ld.global.f64 	%fd214, [%rd54+24];
	div.rn.f64 	%fd215, %fd214, %fd230;
	st.global.f64 	[%rd54+24], %fd215;
	add.s32 	%r106, %r106, 4;
$L__BB2_39:
	setp.eq.s32 	%p32, %r43, 0;
	@%p32 bra 	$L__BB2_42;
	add.s32 	%r97, %r106, %r25;
	mul.wide.u32 	%rd55, %r97, 8;
	add.s64 	%rd60, %rd1, %rd55;
	neg.s32 	%r109, %r43;
$L__BB2_41:
	.pragma "nounroll";
	ld.global.f64 	%fd216, [%rd60];
	div.rn.f64 	%fd217, %fd216, %fd230;
	st.global.f64 	[%rd60], %fd217;
	add.s64 	%rd60, %rd60, 8;
	add.s32 	%r109, %r109, 1;
	setp.ne.s32 	%p33, %r109, 0;
	@%p33 bra 	$L__BB2_41;
$L__BB2_42:
	ret;

}
	// .globl	_Z23computeLossAndGradientsPKdS0_PdS1_ii
.visible .entry _Z23computeLossAndGradientsPKdS0_PdS1_ii(
	.param .u64 .ptr .align 1 _Z23computeLossAndGradientsPKdS0_PdS1_ii_param_0,
	.param .u64 .ptr .align 1 _Z23computeLossAndGradientsPKdS0_PdS1_ii_param_1,
	.param .u64 .ptr .align 1 _Z23computeLossAndGradientsPKdS0_PdS1_ii_param_2,
	.param .u64 .ptr .align 1 _Z23computeLossAndGradientsPKdS0_PdS1_ii_param_3,
	.param .u32 _Z23computeLossAndGradientsPKdS0_PdS1_ii_param_4,
	.param .u32 _Z23computeLossAndGradientsPKdS0_PdS1_ii_param_5
)
{
	.reg .pred 	%p<21>;
	.reg .b32 	%r<100>;
	.reg .b64 	%rd<26>;
	.reg .b64 	%fd<161>;

	ld.param.u64 	%rd11, [_Z23computeLossAndGradientsPKdS0_PdS1_ii_param_0];
	ld.param.u64 	%rd12, [_Z23computeLossAndGradientsPKdS0_PdS1_ii_param_1];
	ld.param.u64 	%rd9, [_Z23computeLossAndGradientsPKdS0_PdS1_ii_param_2];
	ld.param.u64 	%rd10, [_Z23computeLossAndGradientsPKdS0_PdS1_ii_param_3];
	ld.param.u32 	%r40, [_Z23computeLossAndGradientsPKdS0_PdS1_ii_param_4];
	ld.param.u32 	%r39, [_Z23computeLossAndGradientsPKdS0_PdS1_ii_param_5];
	cvta.to.global.u64 	%rd1, %rd12;
	cvta.to.global.u64 	%rd2, %rd11;
	mov.u32 	%r1, %ctaid.x;
	mov.u32 	%r2, %tid.x;
	setp.ge.s32 	%p1, %r1, %r40;
	setp.ge.s32 	%p2, %r2, %r39;
	or.pred  	%p3, %p1, %p2;
	@%p3 bra 	$L__BB3_29;
	cvta.to.global.u64 	%rd13, %rd9;
	mul.lo.s32 	%r3, %r39, %r1;
	add.s32 	%r41, %r3, %r2;
	mul.wide.u32 	%rd14, %r41, 8;
	add.s64 	%rd15, %rd2, %rd14;
	ld.global.f64 	%fd39, [%rd15];
	add.s64 	%rd16, %rd1, %rd14;
	ld.global.f64 	%fd40, [%rd16];
	sub.f64 	%fd41, %fd39, %fd40;
	add.s64 	%rd17, %rd13, %rd14;
	st.global.f64 	[%rd17], %fd41;
	setp.ne.s32 	%p4, %r2, 0;
	@%p4 bra 	$L__BB3_29;
	mov.b32 	%r43, 1127219200;
	mov.b32 	%r44, -2147483648;
	mov.b64 	%fd1, {%r44, %r43};
	setp.eq.s32 	%p5, %r39, 1;
	mov.f64 	%fd155, 0d0000000000000000;
	mov.b32 	%r95, 0;
	@%p5 bra 	$L__BB3_19;
	and.b32  	%r95, %r39, 2147483646;
	neg.s32 	%r86, %r95;
	mul.wide.u32 	%rd18, %r3, 8;
	add.s64 	%rd19, %rd18, 8;
	add.s64 	%rd25, %rd1, %rd19;
	add.s64 	%rd24, %rd2, %rd19;
	mov.f64 	%fd155, 0d0000000000000000;
$L__BB3_4:
	ld.global.f64 	%fd3, [%rd25+-8];
	ld.global.f64 	%fd45, [%rd24+-8];
	max.f64 	%fd149, %fd45, 0d3E7AD7F29ABCAF48;
	{
	.reg .b32 %temp; 
	mov.b64 	{%temp, %r87}, %fd149;
	}
	{
	.reg .b32 %temp; 
	mov.b64 	{%r88, %temp}, %fd149;
	}
	setp.gt.s32 	%p6, %r87, 1048575;
	mov.b32 	%r89, -1023;
	@%p6 bra 	$L__BB3_6;
	mul.f64 	%fd149, %fd149, 0d4350000000000000;
	{
	.reg .b32 %temp; 
	mov.b64 	{%temp, %r87}, %fd149;
	}
	{
	.reg .b32 %temp; 
	mov.b64 	{%r88, %temp}, %fd149;
	}
	mov.b32 	%r89, -1077;
$L__BB3_6:
	add.s32 	%r47, %r87, -1;
	setp.gt.u32 	%p7, %r47, 2146435070;
	@%p7 bra 	$L__BB3_10;
	shr.u32 	%r50, %r87, 20;
	add.s32 	%r90, %r89, %r50;
	and.b32  	%r51, %r87, 1048575;
	or.b32  	%r52, %r51, 1072693248;
	mov.b64 	%fd150, {%r88, %r52};
	setp.lt.u32 	%p9, %r52, 1073127583;
	@%p9 bra 	$L__BB3_9;
	{
	.reg .b32 %temp; 
	mov.b64 	{%r53, %temp}, %fd150;
	}
	{
	.reg .b32 %temp; 
	mov.b64 	{%temp, %r54}, %fd150;
	}
	add.s32 	%r55, %r54, -1048576;
	mov.b64 	%fd150, {%r53, %r55};
	add.s32 	%r90, %r90, 1;
$L__BB3_9:
	add.f64 	%fd47, %fd150, 0dBFF0000000000000;
	add.f64 	%fd48, %fd150, 0d3FF0000000000000;
	rcp.approx.ftz.f64 	%fd49, %fd48;
	neg.f64 	%fd50, %fd48;
	fma.rn.f64 	%fd51, %fd50, %fd49, 0d3FF0000000000000;
	fma.rn.f64 	%fd52, %fd51, %fd51, %fd51;
	fma.rn.f64 	%fd53, %fd52, %fd49, %fd49;
	mul.f64 	%fd54, %fd47, %fd53;
	fma.rn.f64 	%fd55, %fd47, %fd53, %fd54;
	mul.f64 	%fd56, %fd55, %fd55;
	fma.rn.f64 	%fd57, %fd56, 0d3EB1380B3AE80F1E, 0d3ED0EE258B7A8B04;
	fma.rn.f64 	%fd58, %fd57, %fd56, 0d3EF3B2669F02676F;
	fma.rn.f64 	%fd59, %fd58, %fd56, 0d3F1745CBA9AB0956;
	fma.rn.f64 	%fd60, %fd59, %fd56, 0d3F3C71C72D1B5154;
	fma.rn.f64 	%fd61, %fd60, %fd56, 0d3F624924923BE72D;
	fma.rn.f64 	%fd62, %fd61, %fd56, 0d3F8999999999A3C4;
	fma.rn.f64 	%fd63, %fd62, %fd56, 0d3FB5555555555554;
	sub.f64 	%fd64, %fd47, %fd55;
	add.f64 	%fd65, %fd64, %fd64;
	neg.f64 	%fd66, %fd55;
	fma.rn.f64 	%fd67, %fd66, %fd47, %fd65;
	mul.f64 	%fd68, %fd53, %fd67;
	mul.f64 	%fd69, %fd56, %fd63;
	fma.rn.f64 	%fd70, %fd69, %fd55, %fd68;
	xor.b32  	%r56, %r90, -2147483648;
	mov.b32 	%r57, 1127219200;
	mov.b64 	%fd71, {%r56, %r57};
	sub.f64 	%fd72, %fd71, %fd1;
	fma.rn.f64 	%fd73, %fd72, 0d3FE62E42FEFA39EF, %fd55;
	fma.rn.f64 	%fd74, %fd72, 0dBFE62E42FEFA39EF, %fd73;
	sub.f64 	%fd75, %fd74, %fd55;
	sub.f64 	%fd76, %fd70, %fd75;
	fma.rn.f64 	%fd77, %fd72, 0d3C7ABC9E3B39803F, %fd76;
	add.f64 	%fd151, %fd73, %fd77;
	bra.uni 	$L__BB3_11;
$L__BB3_10:
	fma.rn.f64 	%fd46, %fd149, 0d7FF0000000000000, 0d7FF0000000000000;
	{
	.reg .b32 %temp; 
	mov.b64 	{%temp, %r48}, %fd149;
	}
	and.b32  	%r49, %r48, 2147483647;
	setp.eq.s32 	%p8, %r49, 0;
	selp.f64 	%fd151, 0dFFF0000000000000, %fd46, %p8;
$L__BB3_11:
	mul.f64 	%fd78, %fd3, %fd151;
	sub.f64 	%fd13, %fd155, %fd78;
	ld.global.f64 	%fd14, [%rd25];
	ld.global.f64 	%fd79, [%rd24];
	max.f64 	%fd152, %fd79, 0d3E7AD7F29ABCAF48;
	{
	.reg .b32 %temp; 
	mov.b64 	{%temp, %r91}, %fd152;
	}
	{
	.reg .b32 %temp; 
	mov.b64 	{%r92, %temp}, %fd152;
	}
	setp.gt.s32 	%p10, %r91, 1048575;
	mov.b32 	%r93, -1023;
	@%p10 bra 	$L__BB3_13;
	mul.f64 	%fd152, %fd152, 0d4350000000000000;
	{
	.reg .b32 %temp; 
	mov.b64 	{%temp, %r91}, %fd152;
	}
	{
	.reg .b32 %temp; 
	mov.b64 	{%r92, %temp}, %fd152;
	}
	mov.b32 	%r93, -1077;
$L__BB3_13:
	add.s32 	%r60, %r91, -1;
	setp.lt.u32 	%p11, %r60, 2146435071;
	@%p11 bra 	$L__BB3_15;
	fma.rn.f64 	%fd80, %fd152, 0d7FF0000000000000, 0d7FF0000000000000;
	{
	.reg .b32 %temp; 
	mov.b64 	{%temp, %r61}, %fd152;
	}
	and.b32  	%r62, %r61, 2147483647;
	setp.eq.s32 	%p12, %r62, 0;
	selp.f64 	%fd154, 0dFFF0000000000000, %fd80, %p12;
	bra.uni 	$L__BB3_18;
$L__BB3_15:
	shr.u32 	%r63, %r91, 20;
	add.s32 	%r94, %r93, %r63;
	and.b32  	%r64, %r91, 1048575;
	or.b32  	%r65, %r64, 1072693248;
	mov.b64 	%fd153, {%r92, %r65};
	setp.lt.u32 	%p13, %r65, 1073127583;
	@%p13 bra 	$L__BB3_17;
	{
	.reg .b32 %temp; 
	mov.b64 	{%r66, %temp}, %fd153;
	}
	{
	.reg .b32 %temp; 
	mov.b64 	{%temp, %r67}, %fd153;
	}
	add.s32 	%r68, %r67, -1048576;
	mov.b64 	%fd153, {%r66, %r68};
	add.s32 	%r94, %r94, 1;
$L__BB3_17:
	add.f64 	%fd81, %fd153, 0dBFF0000000000000;
	add.f64 	%fd82, %fd153, 0d3FF0000000000000;
	rcp.approx.ftz.f64 	%fd83, %fd82;
	neg.f64 	%fd84, %fd82;
	fma.rn.f64 	%fd85, %fd84, %fd83, 0d3FF0000000000000;
	fma.rn.f64 	%fd86, %fd85, %fd85, %fd85;
	fma.rn.f64 	%fd87, %fd86, %fd83, %fd83;
	mul.f64 	%fd88, %fd81, %fd87;
	fma.rn.f64 	%fd89, %fd81, %fd87, %fd88;
	mul.f64 	%fd90, %fd89, %fd89;
	fma.rn.f64 	%fd91, %fd90, 0d3EB1380B3AE80F1E, 0d3ED0EE258B7A8B04;
	fma.rn.f64 	%fd92, %fd91, %fd90, 0d3EF3B2669F02676F;
	fma.rn.f64 	%fd93, %fd92, %fd90, 0d3F1745CBA9AB0956;
	fma.rn.f64 	%fd94, %fd93, %fd90, 0d3F3C71C72D1B5154;
	fma.rn.f64 	%fd95, %fd94, %fd90, 0d3F624924923BE72D;
	fma.rn.f64 	%fd96, %fd95, %fd90, 0d3F8999999999A3C4;
	fma.rn.f64 	%fd97, %fd96, %fd90, 0d3FB5555555555554;
	sub.f64 	%fd98, %fd81, %fd89;
	add.f64 	%fd99, %fd98, %fd98;
	neg.f64 	%fd100, %fd89;
	fma.rn.f64 	%fd101, %fd100, %fd81, %fd99;
	mul.f64 	%fd102, %fd87, %fd101;
	mul.f64 	%fd103, %fd90, %fd97;
	fma.rn.f64 	%fd104, %fd103, %fd89, %fd102;
	xor.b32  	%r69, %r94, -2147483648;
	mov.b32 	%r70, 1127219200;
	mov.b64 	%fd105, {%r69, %r70};
	sub.f64 	%fd106, %fd105, %fd1;
	fma.rn.f64 	%fd107, %fd106, 0d3FE62E42FEFA39EF, %fd89;
	fma.rn.f64 	%fd108, %fd106, 0dBFE62E42FEFA39EF, %fd107;
	sub.f64 	%fd109, %fd108, %fd89;
	sub.f64 	%fd110, %fd104, %fd109;
	fma.rn.f64 	%fd111, %fd106, 0d3C7ABC9E3B39803F, %fd110;
	add.f64 	%fd154, %fd107, %fd111;
$L__BB3_18:
	mul.f64 	%fd112, %fd14, %fd154;
	sub.f64 	%fd155, %fd13, %fd112;
	add.s32 	%r86, %r86, 2;
	add.s64 	%rd25, %rd25, 16;
	add.s64 	%rd24, %rd24, 16;
	setp.ne.s32 	%p14, %r86, 0;
	@%p14 bra 	$L__BB3_4;
$L__BB3_19:
	and.b32  	%r71, %r39, 1;
	setp.eq.b32 	%p15, %r71, 1;
	not.pred 	%p16, %p15;
	@%p16 bra 	$L__BB3_28;
	add.s32 	%r73, %r95, %r3;
	mul.wide.u32 	%rd20, %r73, 8;
	add.s64 	%rd21, %rd1, %rd20;
	ld.global.f64 	%fd27, [%rd21];
	add.s64 	%rd22, %rd2, %rd20;
	ld.global.f64 	%fd113, [%rd22];
	max.f64 	%fd157, %fd113, 0d3E7AD7F29ABCAF48;
	{
	.reg .b32 %temp; 
	mov.b64 	{%temp, %r96}, %fd157;
	}
	{
	.reg .b32 %temp; 
	mov.b64 	{%r97, %temp}, %fd157;
	}
	setp.gt.s32 	%p17, %r96, 1048575;
	mov.b32 	%r98, -1023;
	@%p17 bra 	$L__BB3_22;
	mul.f64 	%fd157, %fd157, 0d4350000000000000;
	{
	.reg .b32 %temp; 
	mov.b64 	{%temp, %r96}, %fd157;
	}
	{
	.reg .b32 %temp; 
	mov.b64 	{%r97, %temp}, %fd157;
	}
	mov.b32 	%r98, -1077;
$L__BB3_22:
	add.s32 	%r75, %r96, -1;
	setp.lt.u32 	%p18, %r75, 2146435071;
	@%p18 bra 	$L__BB3_24;
	fma.rn.f64 	%fd114, %fd157, 0d7FF0000000000000, 0d7FF0000000000000;
	{
	.reg .b32 %temp; 
	mov.b64 	{%temp, %r76}, %fd157;
	}
	and.b32  	%r77, %r76, 2147483647;
	setp.eq.s32 	%p19, %r77, 0;
	selp.f64 	%fd159, 0dFFF0000000000000, %fd114, %p19;
	bra.uni 	$L__BB3_27;
$L__BB3_24:
	shr.u32 	%r78, %r96, 20;
	add.s32 	%r99, %r98, %r78;
	and.b32  	%r79, %r96, 1048575;
	or.b32  	%r80, %r79, 1072693248;
	mov.b64 	%fd158, {%r97, %r80};
	setp.lt.u32 	%p20, %r80, 1073127583;
	@%p20 bra 	$L__BB3_26;
	{
	.reg .b32 %temp; 
	mov.b64 	{%r81, %temp}, %fd158;
	}
	{
	.reg .b32 %temp; 
	mov.b64 	{%temp, %r82}, %fd158;
	}
	add.s32 	%r83, %r82, -1048576;
	mov.b64 	%fd158, {%r81, %r83};
	add.s32 	%r99, %r99, 1;
$L__BB3_26:
	add.f64 	%fd115, %fd158, 0dBFF0000000000000;
	add.f64 	%fd116, %fd158, 0d3FF0000000000000;
	rcp.approx.ftz.f64 	%fd117, %fd116;
	neg.f64 	%fd118, %fd116;
	fma.rn.f64 	%fd119, %fd118, %fd117, 0d3FF0000000000000;
	fma.rn.f64 	%fd120, %fd119, %fd119, %fd119;
	fma.rn.f64 	%fd121, %fd120, %fd117, %fd117;
	mul.f64 	%fd122, %fd115, %fd121;
	fma.rn.f64 	%fd123, %fd115, %fd121, %fd122;
	mul.f64 	%fd124, %fd123, %fd123;
	fma.rn.f64 	%fd125, %fd124, 0d3EB1380B3AE80F1E, 0d3ED0EE258B7A8B04;
	fma.rn.f64 	%fd126, %fd125, %fd124, 0d3EF3B2669F02676F;
	fma.rn.f64 	%fd127, %fd126, %fd124, 0d3F1745CBA9AB0956;
	fma.rn.f64 	%fd128, %fd127, %fd124, 0d3F3C71C72D1B5154;
	fma.rn.f64 	%fd129, %fd128, %fd124, 0d3F624924923BE72D;
	fma.rn.f64 	%fd130, %fd129, %fd124, 0d3F8999999999A3C4;
	fma.rn.f64 	%fd131, %fd130, %fd124, 0d3FB5555555555554;
	sub.f64 	%fd132, %fd115, %fd123;
	add.f64 	%fd133, %fd132, %fd132;
	neg.f64 	%fd134, %fd123;
	fma.rn.f64 	%fd135, %fd134, %fd115, %fd133;
	mul.f64 	%fd136, %fd121, %fd135;
	mul.f64 	%fd137, %fd124, %fd131;
	fma.rn.f64 	%fd138, %fd137, %fd123, %fd136;
	xor.b32  	%r84, %r99, -2147483648;
	mov.b32 	%r85, 1127219200;
	mov.b64 	%fd139, {%r84, %r85};
	sub.f64 	%fd140, %fd139, %fd1;
	fma.rn.f64 	%fd141, %fd140, 0d3FE62E42FEFA39EF, %fd123;
	fma.rn.f64 	%fd142, %fd140, 0dBFE62E42FEFA39EF, %fd141;
	sub.f64 	%fd143, %fd142, %fd123;
	sub.f64 	%fd144, %fd138, %fd143;
	fma.rn.f64 	%fd145, %fd140, 0d3C7ABC9E3B39803F, %fd144;
	add.f64 	%fd159, %fd141, %fd145;
$L__BB3_27:
	mul.f64 	%fd146, %fd27, %fd159;
	sub.f64 	%fd155, %fd155, %fd146;
$L__BB3_28:
	cvta.to.global.u64 	%rd23, %rd10;
	atom.global.add.f64 	%fd147, [%rd23], %fd155;
$L__BB3_29:
	ret;

}
	// .globl	_Z19reluDerivativeBatchPKdPdii
.visible .entry _Z19reluDerivativeBatchPKdPdii(
	.param .u64 .ptr .align 1 _Z19reluDerivativeBatchPKdPdii_param_0,
	.param .u64 .ptr .align 1 _Z19reluDerivativeBatchPKdPdii_param_1,
	.param .u32 _Z19reluDerivativeBatchPKdPdii_param_2,
	.param .u32 _Z19reluDerivativeBatchPKdPdii_param_3
)
{
	.reg .pred 	%p<3>;
	.reg .b32 	%r<8>;
	.reg .b64 	%rd<8>;
	.reg .b64 	%fd<7>;

	ld.param.u64 	%rd2, [_Z19reluDerivativeBatchPKdPdii_param_0];
	ld.param.u64 	%rd3, [_Z19reluDerivativeBatchPKdPdii_param_1];
	ld.param.u32 	%r2, [_Z19reluDerivativeBatchPKdPdii_param_2];
	ld.param.u32 	%r3, [_Z19reluDerivativeBatchPKdPdii_param_3];
	mov.u32 	%r4, %ctaid.x;
	mov.u32 	%r5, %ntid.x;
	mov.u32 	%r6, %tid.x;
	mad.lo.s32 	%r1, %r4, %r5, %r6;
	mul.lo.s32 	%r7, %r3, %r2;
	setp.ge.s32 	%p1, %r1, %r7;
	@%p1 bra 	$L__BB4_5;
	cvta.to.global.u64 	%rd4, %rd2;
	mul.wide.s32 	%rd5, %r1, 8;
	add.s64 	%rd6, %rd4, %rd5;
	ld.global.f64 	%fd4, [%rd6];
	setp.leu.f64 	%p2, %fd4, 0d0000000000000000;
	cvta.to.global.u64 	%rd7, %rd3;
	add.s64 	%rd1, %rd7, %rd5;
	@%p2 bra 	$L__BB4_3;
	ld.global.f64 	%fd6, [%rd1];
	bra.uni 	$L__BB4_4;
$L__BB4_3:
	ld.global.f64 	%fd5, [%rd1];
	mul.f64 	%fd6, %fd5, 0d3F847AE147AE147B;
$L__BB4_4:
	st.global.f64 	[%rd1], %fd6;
$L__BB4_5:
	ret;

}
	// .globl	_Z18updateWeightsBatchPdPKdS1_iiidd
.visible .entry _Z18updateWeightsBatchPdPKdS1_iiidd(
	.param .u64 .ptr .align 1 _Z18updateWeightsBatchPdPKdS1_iiidd_param_0,
	.param .u64 .ptr .align 1 _Z18updateWeightsBatchPdPKdS1_iiidd_param_1,
	.param .u64 .ptr .align 1 _Z18updateWeightsBatchPdPKdS1_iiidd_param_2,
	.param .u32 _Z18updateWeightsBatchPdPKdS1_iiidd_param_3,
	.param .u32 _Z18updateWeightsBatchPdPKdS1_iiidd_param_4,
	.param .u32 _Z18updateWeightsBatchPdPKdS1_iiidd_param_5,
	.param .f64 _Z18updateWeightsBatchPdPKdS1_iiidd_param_6,
	.param .f64 _Z18updateWeightsBatchPdPKdS1_iiidd_param_7
)
{
	.reg .pred 	%p<13>;
	.reg .b32 	%r<43>;
	.reg .b64 	%rd<54>;
	.reg .b64 	%fd<80>;

	ld.param.u64 	%rd4, [_Z18updateWeightsBatchPdPKdS1_iiidd_param_1];
	ld.param.u64 	%rd5, [_Z18updateWeightsBatchPdPKdS1_iiidd_param_2];
	ld.param.u32 	%r20, [_Z18updateWeightsBatchPdPKdS1_iiidd_param_3];
	ld.param.u32 	%r23, [_Z18updateWeightsBatchPdPKdS1_iiidd_param_4];
	ld.param.u32 	%r22, [_Z18updateWeightsBatchPdPKdS1_iiidd_param_5];
	cvta.to.global.u64 	%rd1, %rd4;
	cvta.to.global.u64 	%rd2, %rd5;
	mov.u32 	%r1, %ctaid.x;
	mov.u32 	%r24, %ctaid.y;
	mov.u32 	%r25, %ntid.x;
	mov.u32 	%r26, %tid.x;
	mad.lo.s32 	%r27, %r24, %r25, %r26;
	setp.ge.s32 	%p1, %r1, %r22;
	setp.ge.s32 	%p2, %r27, %r23;
	or.pred  	%p3, %p1, %p2;
	@%p3 bra 	$L__BB5_14;
	setp.lt.s32 	%p4, %r20, 1;
	mov.f64 	%fd79, 0d0000000000000000;
	@%p4 bra 	$L__BB5_13;
	and.b32  	%r3, %r20, 7;
	setp.lt.u32 	%p5, %r20, 8;
	mov.f64 	%fd79, 0d0000000000000000;
	mov.b32 	%r41, 0;
	@%p5 bra 	$L__BB5_5;
	and.b32  	%r41, %r20, 2147483640;
	neg.s32 	%r39, %r41;
	shl.b32 	%r6, %r23, 3;
	shl.b32 	%r7, %r22, 3;
	mov.f64 	%fd79, 0d0000000000000000;
	mul.wide.s32 	%rd10, %r22, 8;
	mul.wide.s32 	%rd12, %r23, 8;
	mov.u32 	%r37, %r1;
	mov.u32 	%r38, %r27;
$L__BB5_4:
	.pragma "nounroll";
	mul.wide.s32 	%rd6, %r37, 8;
	add.s64 	%rd7, %rd2, %rd6;
	ld.global.f64 	%fd19, [%rd7];
	mul.wide.s32 	%rd8, %r38, 8;
	add.s64 	%rd9, %rd1, %rd8;
	ld.global.f64 	%fd20, [%rd9];
	fma.rn.f64 	%fd21, %fd19, %fd20, %fd79;
	add.s64 	%rd11, %rd7, %rd10;
	ld.global.f64 	%fd22, [%rd11];
	add.s64 	%rd13, %rd9, %rd12;
	ld.global.f64 	%fd23, [%rd13];
	fma.rn.f64 	%fd24, %fd22, %fd23, %fd21;
	add.s64 	%rd14, %rd11, %rd10;
	ld.global.f64 	%fd25, [%rd14];
	add.s64 	%rd15, %rd13, %rd12;
	ld.global.f64 	%fd26, [%rd15];
	fma.rn.f64 	%fd27, %fd25, %fd26, %fd24;
	add.s64 	%rd16, %rd14, %rd10;
	ld.global.f64 	%fd28, [%rd16];
	add.s64 	%rd17, %rd15, %rd12;
	ld.global.f64 	%fd29, [%rd17];
	fma.rn.f64 	%fd30, %fd28, %fd29, %fd27;
	add.s64 	%rd18, %rd16, %rd10;
	ld.global.f64 	%fd31, [%rd18];
	add.s64 	%rd19, %rd17, %rd12;
	ld.global.f64 	%fd32, [%rd19];
	fma.rn.f64 	%fd33, %fd31, %fd32, %fd30;
	add.s64 	%rd20, %rd18, %rd10;
	ld.global.f64 	%fd34, [%rd20];
	add.s64 	%rd21, %rd19, %rd12;
	ld.global.f64 	%fd35, [%rd21];
	fma.rn.f64 	%fd36, %fd34, %fd35, %fd33;
	add.s64 	%rd22, %rd20, %rd10;
	ld.global.f64 	%fd37, [%rd22];
	add.s64 	%rd23, %rd21, %rd12;
	ld.global.f64 	%fd38, [%rd23];
	fma.rn.f64 	%fd39, %fd37, %fd38, %fd36;
	add.s64 	%rd24, %rd22, %rd10;
	ld.global.f64 	%fd40, [%rd24];
	add.s64 	%rd25, %rd23, %rd12;
	ld.global.f64 	%fd41, [%rd25];
	fma.rn.f64 	%fd79, %fd40, %fd41, %fd39;
	add.s32 	%r39, %r39, 8;
	add.s32 	%r38, %r38, %r6;
	add.s32 	%r37, %r37, %r7;
	setp.ne.s32 	%p6, %r39, 0;
	@%p6 bra 	$L__BB5_4;
$L__BB5_5:
	setp.eq.s32 	%p7, %r3, 0;
	@%p7 bra 	$L__BB5_13;
	and.b32  	%r15, %r20, 3;
	setp.lt.u32 	%p8, %r3, 4;
	@%p8 bra 	$L__BB5_8;
	mad.lo.s32 	%r29, %r41, %r22, %r1;
	mul.wide.s32 	%rd26, %r29, 8;
	add.s64 	%rd27, %rd2, %rd26;
	ld.global.f64 	%fd43, [%rd27];
	mad.lo.s32 	%r30, %r41, %r23, %r27;
	mul.wide.s32 	%rd28, %r30, 8;
	add.s64 	%rd29, %rd1, %rd28;
	ld.global.f64 	%fd44, [%rd29];
	fma.rn.f64 	%fd45, %fd43, %fd44, %fd79;
	mul.wide.s32 	%rd30, %r22, 8;
	add.s64 	%rd31, %rd27, %rd30;
	ld.global.f64 	%fd46, [%rd31];
	mul.wide.s32 	%rd32, %r23, 8;
	add.s64 	%rd33, %rd29, %rd32;
	ld.global.f64 	%fd47, [%rd33];
	fma.rn.f64 	%fd48, %fd46, %fd47, %fd45;
	add.s64 	%rd34, %rd31, %rd30;
	ld.global.f64 	%fd49, [%rd34];
	add.s64 	%rd35, %rd33, %rd32;
	ld.global.f64 	%fd50, [%rd35];
	fma.rn.f64 	%fd51, %fd49, %fd50, %fd48;
	add.s64 	%rd36, %rd34, %rd30;
	ld.global.f64 	%fd52, [%rd36];
	add.s64 	%rd37, %rd35, %rd32;
	ld.global.f64 	%fd53, [%rd37];
	fma.rn.f64 	%fd79, %fd52, %fd53, %fd51;
	add.s32 	%r41, %r41, 4;
$L__BB5_8:
	setp.eq.s32 	%p9, %r15, 0;
	@%p9 bra 	$L__BB5_13;
	setp.eq.s32 	%p10, %r15, 1;
	@%p10 bra 	$L__BB5_11;
	mad.lo.s32 	%r31, %r41, %r22, %r1;
	mul.wide.s32 	%rd38, %r31, 8;
	add.s64 	%rd39, %rd2, %rd38;
	ld.global.f64 	%fd55, [%rd39];
	mad.lo.s32 	%r32, %r41, %r23, %r27;
	mul.wide.s32 	%rd40, %r32, 8;
	add.s64 	%rd41, %rd1, %rd40;
	ld.global.f64 	%fd56, [%rd41];
	fma.rn.f64 	%fd57, %fd55, %fd56, %fd79;
	mul.wide.s32 	%rd42, %r22, 8;
	add.s64 	%rd43, %rd39, %rd42;
	ld.global.f64 	%fd58, [%rd43];
	mul.wide.s32 	%rd44, %r23, 8;
	add.s64 	%rd45, %rd41, %rd44;
	ld.global.f64 	%fd59, [%rd45];
	fma.rn.f64 	%fd79, %fd58, %fd59, %fd57;
	add.s32 	%r41, %r41, 2;
$L__BB5_11:
	and.b32  	%r33, %r20, 1;
	setp.eq.b32 	%p11, %r33, 1;
	not.pred 	%p12, %p11;
	@%p12 bra 	$L__BB5_13;
	mad.lo.s32 	%r34, %r41, %r22, %r1;
	mul.wide.s32 	%rd46, %r34, 8;
	add.s64 	%rd47, %rd2, %rd46;
	ld.global.f64 	%fd60, [%rd47];
	mad.lo.s32 	%r35, %r41, %r23, %r27;
	mul.wide.s32 	%rd48, %r35, 8;
	add.s64 	%rd49, %rd1, %rd48;
	ld.global.f64 	%fd61, [%rd49];
	fma.rn.f64 	%fd79, %fd60, %fd61, %fd79;
$L__BB5_13:
	ld.param.f64 	%fd71, [_Z18updateWeightsBatchPdPKdS1_iiidd_param_7];
	ld.param.f64 	%fd70, [_Z18updateWeightsBatchPdPKdS1_iiidd_param_6];
	ld.param.u64 	%rd53, [_Z18updateWeightsBatchPdPKdS1_iiidd_param_0];
	mad.lo.s32 	%r36, %r23, %r1, %r27;
	cvta.to.global.u64 	%rd50, %rd53;
	mul.wide.u32 	%rd51, %r36, 8;
	add.s64 	%rd52, %rd50, %rd51;
	ld.global.f64 	%fd62, [%rd52];
	mul.f64 	%fd63, %fd71, %fd62;
	cvt.rn.f64.s32 	%fd64, %r20;
	div.rn.f64 	%fd65, %fd70, %fd64;
	mul.f64 	%fd66, %fd70, %fd63;
	fma.rn.f64 	%fd67, %fd65, %fd79, %fd66;
	neg.f64 	%fd68, %fd67;
	atom.global.add.f64 	%fd69, [%rd52], %fd68;
$L__BB5_14:
	ret;

}
	// .globl	_Z17updateBiasesBatchPdPKdiid
.visible .entry _Z17updateBiasesBatchPdPKdiid(
	.param .u64 .ptr .align 1 _Z17updateBiasesBatchPdPKdiid_param_0,
	.param .u64 .ptr .align 1 _Z17updateBiasesBatchPdPKdiid_param_1,
	.param .u32 _Z17updateBiasesBatchPdPKdiid_param_2,
	.param .u32 _Z17updateBiasesBatchPdPKdiid_param_3,
	.param .f64 _Z17updateBiasesBatchPdPKdiid_param_4
)
{
	.reg .pred 	%p<11>;
	.reg .b32 	%r<38>;
	.reg .b64 	%rd<43>;
	.reg .b64 	%fd<89>;

	ld.param.u64 	%rd2, [_Z17updateBiasesBatchPdPKdiid_param_0];
	ld.param.u64 	%rd3, [_Z17updateBiasesBatchPdPKdiid_param_1];
	ld.param.u32 	%r23, [_Z17updateBiasesBatchPdPKdiid_param_2];
	ld.param.u32 	%r24, [_Z17updateBiasesBatchPdPKdiid_param_3];
	ld.param.f64 	%fd14, [_Z17updateBiasesBatchPdPKdiid_param_4];
	cvta.to.global.u64 	%rd1, %rd3;
	mov.u32 	%r25, %ctaid.x;
	mov.u32 	%r26, %ntid.x;
	mov.u32 	%r27, %tid.x;
	mad.lo.s32 	%r1, %r25, %r26, %r27;
	setp.ge.s32 	%p1, %r1, %r24;
	@%p1 bra 	$L__BB6_15;
	setp.lt.s32 	%p2, %r23, 1;
	mov.f64 	%fd88, 0d0000000000000000;
	@%p2 bra 	$L__BB6_14;
	and.b32  	%r2, %r23, 15;
	setp.lt.u32 	%p3, %r23, 16;
	mov.f64 	%fd88, 0d0000000000000000;
	mov.b32 	%r34, 0;
	@%p3 bra 	$L__BB6_5;
	and.b32  	%r34, %r23, 2147483632;
	neg.s32 	%r32, %r34;
	shl.b32 	%r5, %r24, 4;
	mov.f64 	%fd88, 0d0000000000000000;
	mul.wide.s32 	%rd6, %r24, 8;
	mov.u32 	%r31, %r1;
$L__BB6_4:
	.pragma "nounroll";
	mul.wide.s32 	%rd4, %r31, 8;
	add.s64 	%rd5, %rd1, %rd4;
	ld.global.f64 	%fd19, [%rd5];
	add.f64 	%fd20, %fd88, %fd19;
	add.s64 	%rd7, %rd5, %rd6;
	ld.global.f64 	%fd21, [%rd7];
	add.f64 	%fd22, %fd20, %fd21;
	add.s64 	%rd8, %rd7, %rd6;
	ld.global.f64 	%fd23, [%rd8];
	add.f64 	%fd24, %fd22, %fd23;
	add.s64 	%rd9, %rd8, %rd6;
	ld.global.f64 	%fd25, [%rd9];
	add.f64 	%fd26, %fd24, %fd25;
	add.s64 	%rd10, %rd9, %rd6;
	ld.global.f64 	%fd27, [%rd10];
	add.f64 	%fd28, %fd26, %fd27;
	add.s64 	%rd11, %rd10, %rd6;
	ld.global.f64 	%fd29, [%rd11];
	add.f64 	%fd30, %fd28, %fd29;
	add.s64 	%rd12, %rd11, %rd6;
	ld.global.f64 	%fd31, [%rd12];
	add.f64 	%fd32, %fd30, %fd31;
	add.s64 	%rd13, %rd12, %rd6;
	ld.global.f64 	%fd33, [%rd13];
	add.f64 	%fd34, %fd32, %fd33;
	add.s64 	%rd14, %rd13, %rd6;
	ld.global.f64 	%fd35, [%rd14];
	add.f64 	%fd36, %fd34, %fd35;
	add.s64 	%rd15, %rd14, %rd6;
	ld.global.f64 	%fd37, [%rd15];
	add.f64 	%fd38, %fd36, %fd37;
	add.s64 	%rd16, %rd15, %rd6;
	ld.global.f64 	%fd39, [%rd16];
	add.f64 	%fd40, %fd38, %fd39;
	add.s64 	%rd17, %rd16, %rd6;
	ld.global.f64 	%fd41, [%rd17];
	add.f64 	%fd42, %fd40, %fd41;
	add.s64 	%rd18, %rd17, %rd6;
	ld.global.f64 	%fd43, [%rd18];
	add.f64 	%fd44, %fd42, %fd43;
	add.s64 	%rd19, %rd18, %rd6;
	ld.global.f64 	%fd45, [%rd19];
	add.f64 	%fd46, %fd44, %fd45;
	add.s64 	%rd20, %rd19, %rd6;
	ld.global.f64 	%fd47, [%rd20];
	add.f64 	%fd48, %fd46, %fd47;
	add.s64 	%rd21, %rd20, %rd6;
	ld.global.f64 	%fd49, [%rd21];
	add.f64 	%fd88, %fd48, %fd49;
	add.s32 	%r32, %r32, 16;
	add.s32 	%r31, %r31, %r5;
	setp.ne.s32 	%p4, %r32, 0;
	@%p4 bra 	$L__BB6_4;
$L__BB6_5:
	setp.eq.s32 	%p5, %r2, 0;
	@%p5 bra 	$L__BB6_14;
	and.b32  	%r11, %r23, 7;
	setp.lt.u32 	%p6, %r2, 8;
	@%p6 bra 	$L__BB6_8;
	mad.lo.s32 	%r29, %r34, %r24, %r1;
	mul.wide.s32 	%rd22, %r29, 8;
	add.s64 	%rd23, %rd1, %rd22;
	ld.global.f64 	%fd51, [%rd23];
	add.f64 	%fd52, %fd88, %fd51;
	mul.wide.s32 	%rd24, %r24, 8;
	add.s64 	%rd25, %rd23, %rd24;
	ld.global.f64 	%fd53, [%rd25];
	add.f64 	%fd54, %fd52, %fd53;
	add.s64 	%rd26, %rd25, %rd24;
	ld.global.f64 	%fd55, [%rd26];
	add.f64 	%fd56, %fd54, %fd55;
	add.s64 	%rd27, %rd26, %rd24;
	ld.global.f64 	%fd57, [%rd27];
	add.f64 	%fd58, %fd56, %fd57;
	add.s64 	%rd28, %rd27, %rd24;
	ld.global.f64 	%fd59, [%rd28];
	add.f64 	%fd60, %fd58, %fd59;
	add.s64 	%rd29, %rd28, %rd24;
	ld.global.f64 	%fd61, [%rd29];
	add.f64 	%fd62, %fd60, %fd61;
	add.s64 	%rd30, %rd29, %rd24;
	ld.global.f64 	%fd63, [%rd30];
	add.f64 	%fd64, %fd62, %fd63;
	add.s64 	%rd31, %rd30, %rd24;
	ld.global.f64 	%fd65, [%rd31];
	add.f64 	%fd88, %fd64, %fd65;
	add.s32 	%r34, %r34, 8;
$L__BB6_8:
	setp.eq.s32 	%p7, %r11, 0;
	@%p7 bra 	$L__BB6_14;
	and.b32  	%r14, %r23, 3;
	setp.lt.u32 	%p8, %r11, 4;
	@%p8 bra 	$L__BB6_11;
	mad.lo.s32 	%r30, %r34, %r24, %r1;
	mul.wide.s32 	%rd32, %r30, 8;
	add.s64 	%rd33, %rd1, %rd32;
	ld.global.f64 	%fd67, [%rd33];
	add.f64 	%fd68, %fd88, %fd67;
	mul.wide.s32 	%rd34, %r24, 8;
	add.s64 	%rd35, %rd33, %rd34;
	ld.global.f64 	%fd69, [%rd35];
	add.f64 	%fd70, %fd68, %fd69;
	add.s64 	%rd36, %rd35, %rd34;
	ld.global.f64 	%fd71, [%rd36];
	add.f64 	%fd72, %fd70, %fd71;
	add.s64 	%rd37, %rd36, %rd34;
	ld.global.f64 	%fd73, [%rd37];
	add.f64 	%fd88, %fd72, %fd73;
	add.s32 	%r34, %r34, 4;
$L__BB6_11:
	setp.eq.s32 	%p9, %r14, 0;
	@%p9 bra 	$L__BB6_14;
	mad.lo.s32 	%r37, %r34, %r24, %r1;
	neg.s32 	%r36, %r14;
$L__BB6_13:
	.pragma "nounroll";
	mul.wide.s32 	%rd38, %r37, 8;
	add.s64 	%rd39, %rd1, %rd38;
	ld.global.f64 	%fd74, [%rd39];
	add.f64 	%fd88, %fd88, %fd74;
	add.s32 	%r37, %r37, %r24;
	add.s32 	%r36, %r36, 1;
	setp.ne.s32 	%p10, %r36, 0;
	@%p10 bra 	$L__BB6_13;
$L__BB6_14:
	cvt.rn.f64.s32 	%fd75, %r23;
	div.rn.f64 	%fd76, %fd14, %fd75;
	mul.f64 	%fd77, %fd76, %fd88;
	cvta.to.global.u64 	%rd40, %rd2;
	mul.wide.s32 	%rd41, %r1, 8;
	add.s64 	%rd42, %rd40, %rd41;
	ld.global.f64 	%fd78, [%rd42];
	sub.f64 	%fd79, %fd78, %fd77;
	st.global.f64 	[%rd42], %fd79;
$L__BB6_15:
	ret;

}


// ===== COMPILED SASS (sm_100) =====

	.target	sm_100

	.elftype	@"ET_EXEC"


//--------------------- .note.nv.tkinfo           --------------------------
	.section	.note.nv.tkinfo,"",@"SHT_NOTE"
	.sectionflags	@"SHF_NOTE_NV_TKINFO"
	.tkinfo
        /*0018*/ 	.word	0x00000002
        /*0030*/ 	.string	""
        /*0030*/ 	.string	"ptxas"
        /*0030*/ 	.string	"Cuda compilation tools, release 13.0, V13.0.88"
        /*0030*/ 	.string	"Build cuda_13.0.r13.0/compiler.36424714_0"
        /*0030*/ 	.string	"-arch sm_100 -m 64 "



//--------------------- .note.nv.cuinfo           --------------------------
	.section	.note.nv.cuinfo,"",@"SHT_NOTE"
	.sectionflags	@"SHF_NOTE_NV_CUINFO"
        /*0018*/ 	.short	0x0002
        /*001a*/ 	.short	0x0064
        /*001c*/ 	.short	0x0082
	.zero		2


//--------------------- .nv.info                  --------------------------
	.section	.nv.info,"",@"SHT_CUDA_INFO"
	.align	4


	//----- nvinfo : EIATTR_REGCOUNT
	.align		4
        /*0000*/ 	.byte	0x04, 0x2f
        /*0002*/ 	.short	(.L_1 - .L_0)
	.align		4
.L_0:
        /*0004*/ 	.word	index@(_Z14reluActivationPdi)
        /*0008*/ 	.word	0x0000000a


	//----- nvinfo : EIATTR_FRAME_SIZE
	.align		4
.L_1:
        /*000c*/ 	.byte	0x04, 0x11
        /*000e*/ 	.short	(.L_3 - .L_2)
	.align		4
.L_2:
        /*0010*/ 	.word	index@(_Z14reluActivationPdi)
        /*0014*/ 	.word	0x00000000


	//----- nvinfo : EIATTR_REGCOUNT
	.align		4
.L_3:
        /*0018*/ 	.byte	0x04, 0x2f
        /*001a*/ 	.short	(.L_5 - .L_4)
	.align		4
.L_4:
        /*001c*/ 	.word	index@(_Z12addBiasBatchPdPKdii)
        /*0020*/ 	.word	0x0000001c


	//----- nvinfo : EIATTR_FRAME_SIZE
	.align		4
.L_5:
        /*0024*/ 	.byte	0x04, 0x11
        /*0026*/ 	.short	(.L_7 - .L_6)
	.align		4
.L_6:
        /*0028*/ 	.word	index@(_Z12addBiasBatchPdPKdii)
        /*002c*/ 	.word	0x00000000


	//----- nvinfo : EIATTR_REGCOUNT
	.align		4
.L_7:
        /*0030*/ 	.byte	0x04, 0x2f
        /*0032*/ 	.short	(.L_9 - .L_8)
	.align		4
.L_8:
        /*0034*/ 	.word	index@(_Z12softmaxBatchPdii)
        /*0038*/ 	.word	0x0000001e


	//----- nvinfo : EIATTR_FRAME_SIZE
	.align		4
.L_9:
        /*003c*/ 	.byte	0x04, 0x11
        /*003e*/ 	.short	(.L_11 - .L_10)
	.align		4
.L_10:
        /*0040*/ 	.word	index@($__internal_2_$__cuda_sm20_div_rn_f64_full)
        /*0044*/ 	.word	0x00000000


	//----- nvinfo : EIATTR_FRAME_SIZE
	.align		4
.L_11:
        /*0048*/ 	.byte	0x04, 0x11
        /*004a*/ 	.short	(.L_13 - .L_12)
	.align		4
.L_12:
        /*004c*/ 	.word	index@(_Z12softmaxBatchPdii)
        /*0050*/ 	.word	0x00000000


	//----- nvinfo : EIATTR_REGCOUNT
	.align		4
.L_13:
        /*0054*/ 	.byte	0x04, 0x2f
        /*0056*/ 	.short	(.L_15 - .L_14)
	.align		4
.L_14:
        /*0058*/ 	.word	index@(_Z23computeLossAndGradientsPKdS0_PdS1_ii)
        /*005c*/ 	.word	0x0000001c


	//----- nvinfo : EIATTR_FRAME_SIZE
	.align		4
.L_15:
        /*0060*/ 	.byte	0x04, 0x11
        /*0062*/ 	.short	(.L_17 - .L_16)
	.align		4
.L_16:
        /*0064*/ 	.word	index@(_Z23computeLossAndGradientsPKdS0_PdS1_ii)
        /*0068*/ 	.word	0x00000000


	//----- nvinfo : EIATTR_REGCOUNT
	.align		4
.L_17:
        /*006c*/ 	.byte	0x04, 0x2f
        /*006e*/ 	.short	(.L_19 - .L_18)
	.align		4
.L_18:
        /*0070*/ 	.word	index@(_Z19reluDerivativeBatchPKdPdii)
        /*0074*/ 	.word	0x0000000c


	//----- nvinfo : EIATTR_FRAME_SIZE
	.align		4
.L_19:
        /*0078*/ 	.byte	0x04, 0x11
        /*007a*/ 	.short	(.L_21 - .L_20)
	.align		4
.L_20:
        /*007c*/ 	.word	index@(_Z19reluDerivativeBatchPKdPdii)
        /*0080*/ 	.word	0x00000000


	//----- nvinfo : EIATTR_REGCOUNT
	.align		4
.L_21:
        /*0084*/ 	.byte	0x04, 0x2f
        /*0086*/ 	.short	(.L_23 - .L_22)
	.align		4
.L_22:
        /*0088*/ 	.word	index@(_Z18updateWeightsBatchPdPKdS1_iiidd)
        /*008c*/ 	.word	0x00000020


	//----- nvinfo : EIATTR_FRAME_SIZE
	.align		4
.L_23:
        /*0090*/ 	.byte	0x04, 0x11
        /*0092*/ 	.short	(.L_25 - .L_24)
	.align		4
.L_24:
        /*0094*/ 	.word	index@($__internal_1_$__cuda_sm20_div_rn_f64_full)
        /*0098*/ 	.word	0x00000000


	//----- nvinfo : EIATTR_FRAME_SIZE
	.align		4
.L_25:
        /*009c*/ 	.byte	0x04, 0x11
        /*009e*/ 	.short	(.L_27 - .L_26)
	.align		4
.L_26:
        /*00a0*/ 	.word	index@(_Z18updateWeightsBatchPdPKdS1_iiidd)
        /*00a4*/ 	.word	0x00000000


	//----- nvinfo : EIATTR_REGCOUNT
	.align		4
.L_27:
        /*00a8*/ 	.byte	0x04, 0x2f
        /*00aa*/ 	.short	(.L_29 - .L_28)
	.align		4
.L_28:
        /*00ac*/ 	.word	index@(_Z17updateBiasesBatchPdPKdiid)
        /*00b0*/ 	.word	0x00000020


	//----- nvinfo : EIATTR_FRAME_SIZE
	.align		4
.L_29:
        /*00b4*/ 	.byte	0x04, 0x11
        /*00b6*/ 	.short	(.L_31 - .L_30)
	.align		4
.L_30:
        /*00b8*/ 	.word	index@($__internal_0_$__cuda_sm20_div_rn_f64_full)
        /*00bc*/ 	.word	0x00000000


	//----- nvinfo : EIATTR_FRAME_SIZE
	.align		4
.L_31:
        /*00c0*/ 	.byte	0x04, 0x11
        /*00c2*/ 	.short	(.L_33 - .L_32)
	.align		4
.L_32:
        /*00c4*/ 	.word	index@(_Z17updateBiasesBatchPdPKdiid)
        /*00c8*/ 	.word	0x00000000


	//----- nvinfo : EIATTR_MIN_STACK_SIZE
	.align		4
.L_33:
        /*00cc*/ 	.byte	0x04, 0x12
        /*00ce*/ 	.short	(.L_35 - .L_34)
	.align		4
.L_34:
        /*00d0*/ 	.word	index@(_Z17updateBiasesBatchPdPKdiid)
        /*00d4*/ 	.word	0x00000000


	//----- nvinfo : EIATTR_MIN_STACK_SIZE
	.align		4
.L_35:
        /*00d8*/ 	.byte	0x04, 0x12
        /*00da*/ 	.short	(.L_37 - .L_36)
	.align		4
.L_36:
        /*00dc*/ 	.word	index@(_Z18updateWeightsBatchPdPKdS1_iiidd)
        /*00e0*/ 	.word	0x00000000


	//----- nvinfo : EIATTR_MIN_STACK_SIZE
	.align		4
.L_37:
        /*00e4*/ 	.byte	0x04, 0x12
        /*00e6*/ 	.short	(.L_39 - .L_38)
	.align		4
.L_38:
        /*00e8*/ 	.word	index@(_Z19reluDerivativeBatchPKdPdii)
        /*00ec*/ 	.word	0x00000000


	//----- nvinfo : EIATTR_MIN_STACK_SIZE
	.align		4
.L_39:
        /*00f0*/ 	.byte	0x04, 0x12
        /*00f2*/ 	.short	(.L_41 - .L_40)
	.align		4
.L_40:
        /*00f4*/ 	.word	index@(_Z23computeLossAndGradientsPKdS0_PdS1_ii)
        /*00f8*/ 	.word	0x00000000


	//----- nvinfo : EIATTR_MIN_STACK_SIZE
	.align		4
.L_41:
        /*00fc*/ 	.byte	0x04, 0x12
        /*00fe*/ 	.short	(.L_43 - .L_42)
	.align		4
.L_42:
        /*0100*/ 	.word	index@(_Z12softmaxBatchPdii)
        /*0104*/ 	.word	0x00000000


	//----- nvinfo : EIATTR_MIN_STACK_SIZE
	.align		4
.L_43:
        /*0108*/ 	.byte	0x04, 0x12
        /*010a*/ 	.short	(.L_45 - .L_44)
	.align		4
.L_44:
        /*010c*/ 	.word	index@(_Z12addBiasBatchPdPKdii)
        /*0110*/ 	.word	0x00000000


	//----- nvinfo : EIATTR_MIN_STACK_SIZE
	.align		4
.L_45:
        /*0114*/ 	.byte	0x04, 0x12
        /*0116*/ 	.short	(.L_47 - .L_46)
	.align		4
.L_46:
        /*0118*/ 	.word	index@(_Z14reluActivationPdi)
        /*011c*/ 	.word	0x00000000
.L_47:


//--------------------- .nv.compat                --------------------------
	.section	.nv.compat,"",@"SHT_CUDA_COMPAT_INFO"
	.align	4
        /*0000*/ 	.byte	0x02, 0x09, 0x00, 0x00, 0x02, 0x02, 0x01, 0x00, 0x02, 0x05, 0x05, 0x00, 0x03, 0x07, 0x01, 0x01
        /*0010*/ 	.byte	0x02, 0x03, 0x00, 0x00, 0x02, 0x06, 0x01, 0x00, 0x04, 0x0b, 0x08, 0x00, 0x01, 0x00, 0x00, 0x00
        /*0020*/ 	.byte	0x00, 0x00, 0x00, 0x00


//--------------------- .nv.info._Z17updateBiasesBatchPdPKdiid --------------------------
	.section	.nv.info._Z17updateBiasesBatchPdPKdiid,"",@"SHT_CUDA_INFO"
	.sectionflags	@""
	.align	4


	//----- nvinfo : EIATTR_CUDA_API_VERSION
	.align		4
        /*0000*/ 	.byte	0x04, 0x37
        /*0002*/ 	.short	(.L_49 - .L_48)
.L_48:
        /*0004*/ 	.word	0x00000082


	//----- nvinfo : EIATTR_KPARAM_INFO
	.align		4
.L_49:
        /*0008*/ 	.byte	0x04, 0x17
        /*000a*/ 	.short	(.L_51 - .L_50)
.L_50:
        /*000c*/ 	.word	0x00000000
        /*0010*/ 	.short	0x0004
        /*0012*/ 	.short	0x0018
        /*0014*/ 	.byte	0x00, 0xf0, 0x21, 0x00


	//----- nvinfo : EIATTR_KPARAM_INFO
	.align		4
.L_51:
        /*0018*/ 	.byte	0x04, 0x17
        /*001a*/ 	.short	(.L_53 - .L_52)
.L_52:
        /*001c*/ 	.word	0x00000000
        /*0020*/ 	.short	0x0003
        /*0022*/ 	.short	0x0014
        /*0024*/ 	.byte	0x00, 0xf0, 0x11, 0x00


	//----- nvinfo : EIATTR_KPARAM_INFO
	.align		4
.L_53:
        /*0028*/ 	.byte	0x04, 0x17
        /*002a*/ 	.short	(.L_55 - .L_54)
.L_54:
        /*002c*/ 	.word	0x00000000
        /*0030*/ 	.short	0x0002
        /*0032*/ 	.short	0x0010
        /*0034*/ 	.byte	0x00, 0xf0, 0x11, 0x00


	//----- nvinfo : EIATTR_KPARAM_INFO
	.align		4
.L_55:
        /*0038*/ 	.byte	0x04, 0x17
        /*003a*/ 	.short	(.L_57 - .L_56)
.L_56:
        /*003c*/ 	.word	0x00000000
        /*0040*/ 	.short	0x0001
        /*0042*/ 	.short	0x0008
        /*0044*/ 	.byte	0x00, 0xf5, 0x21, 0x00


	//----- nvinfo : EIATTR_KPARAM_INFO
	.align		4
.L_57:
        /*0048*/ 	.byte	0x04, 0x17
        /*004a*/ 	.short	(.L_59 - .L_58)
.L_58:
        /*004c*/ 	.word	0x00000000
        /*0050*/ 	.short	0x0000
        /*0052*/ 	.short	0x0000
        /*0054*/ 	.byte	0x00, 0xf5, 0x21, 0x00


	//----- nvinfo : EIATTR_SPARSE_MMA_MASK
	.align		4
.L_59:
        /*0058*/ 	.byte	0x03, 0x50
        /*005a*/ 	.short	0x0000


	//----- nvinfo : EIATTR_MAXREG_COUNT
	.align		4
        /*005c*/ 	.byte	0x03, 0x1b
        /*005e*/ 	.short	0x00ff


	//----- nvinfo : EIATTR_MERCURY_ISA_VERSION
	.align		4
        /*0060*/ 	.byte	0x03, 0x5f
        /*0062*/ 	.short	0x0101


	//----- nvinfo : EIATTR_VRC_CTA_INIT_COUNT
	.align		4
        /*0064*/ 	.byte	0x02, 0x4a
	.zero		1
	.zero		1


	//----- nvinfo : EIATTR_EXIT_INSTR_OFFSETS
	.align		4
        /*0068*/ 	.byte	0x04, 0x1c
        /*006a*/ 	.short	(.L_61 - .L_60)


	//   ....[0]....
.L_60:
        /*006c*/ 	.word	0x00000070


	//   ....[1]....
        /*0070*/ 	.word	0x00000a30


	//----- nvinfo : EIATTR_CRS_STACK_SIZE
	.align		4
.L_61:
        /*0074*/ 	.byte	0x04, 0x1e
        /*0076*/ 	.short	(.L_63 - .L_62)
.L_62:
        /*0078*/ 	.word	0x00000000


	//----- nvinfo : EIATTR_CBANK_PARAM_SIZE
	.align		4
.L_63:
        /*007c*/ 	.byte	0x03, 0x19
        /*007e*/ 	.short	0x0020


	//----- nvinfo : EIATTR_PARAM_CBANK
	.align		4
        /*0080*/ 	.byte	0x04, 0x0a
        /*0082*/ 	.short	(.L_65 - .L_64)
	.align		4
.L_64:
        /*0084*/ 	.word	index@(.nv.constant0._Z17updateBiasesBatchPdPKdiid)
        /*0088*/ 	.short	0x0380
        /*008a*/ 	.short	0x0020


	//----- nvinfo : EIATTR_SW_WAR
	.align		4
.L_65:
        /*008c*/ 	.byte	0x04, 0x36
        /*008e*/ 	.short	(.L_67 - .L_66)
.L_66:
        /*0090*/ 	.word	0x00000008
.L_67:


//--------------------- .nv.info._Z18updateWeightsBatchPdPKdS1_iiidd --------------------------
	.section	.nv.info._Z18updateWeightsBatchPdPKdS1_iiidd,"",@"SHT_CUDA_INFO"
	.sectionflags	@""
	.align	4


	//----- nvinfo : EIATTR_CUDA_API_VERSION
	.align		4
        /*0000*/ 	.byte	0x04, 0x37
        /*0002*/ 	.short	(.L_69 - .L_68)
.L_68:
        /*0004*/ 	.word	0x00000082


	//----- nvinfo : EIATTR_KPARAM_INFO
	.align		4
.L_69:
        /*0008*/ 	.byte	0x04, 0x17
        /*000a*/ 	.short	(.L_71 - .L_70)
.L_70:
        /*000c*/ 	.word	0x00000000
        /*0010*/ 	.short	0x0007
        /*0012*/ 	.short	0x0030
        /*0014*/ 	.byte	0x00, 0xf0, 0x21, 0x00


	//----- nvinfo : EIATTR_KPARAM_INFO
	.align		4
.L_71:
        /*0018*/ 	.byte	0x04, 0x17
        /*001a*/ 	.short	(.L_73 - .L_72)
.L_72:
        /*001c*/ 	.word	0x00000000
        /*0020*/ 	.short	0x0006
        /*0022*/ 	.short	0x0028
        /*0024*/ 	.byte	0x00, 0xf0, 0x21, 0x00


	//----- nvinfo : EIATTR_KPARAM_INFO
	.align		4
.L_73:
        /*0028*/ 	.byte	0x04, 0x17
        /*002a*/ 	.short	(.L_75 - .L_74)
.L_74:
        /*002c*/ 	.word	0x00000000
        /*0030*/ 	.short	0x0005
        /*0032*/ 	.short	0x0020
        /*0034*/ 	.byte	0x00, 0xf0, 0x11, 0x00


	//----- nvinfo : EIATTR_KPARAM_INFO
	.align		4
.L_75:
        /*0038*/ 	.byte	0x04, 0x17
        /*003a*/ 	.short	(.L_77 - .L_76)
.L_76:
        /*003c*/ 	.word	0x00000000
        /*0040*/ 	.short	0x0004
        /*0042*/ 	.short	0x001c
        /*0044*/ 	.byte	0x00, 0xf0, 0x11, 0x00


	//----- nvinfo : EIATTR_KPARAM_INFO
	.align		4
.L_77:
        /*0048*/ 	.byte	0x04, 0x17
        /*004a*/ 	.short	(.L_79 - .L_78)
.L_78:
        /*004c*/ 	.word	0x00000000
        /*0050*/ 	.short	0x0003
        /*0052*/ 	.short	0x0018
        /*0054*/ 	.byte	0x00, 0xf0, 0x11, 0x00


	//----- nvinfo : EIATTR_KPARAM_INFO
	.align		4
.L_79:
        /*0058*/ 	.byte	0x04, 0x17
        /*005a*/ 	.short	(.L_81 - .L_80)
.L_80:
        /*005c*/ 	.word	0x00000000
        /*0060*/ 	.short	0x0002
        /*0062*/ 	.short	0x0010
        /*0064*/ 	.byte	0x00, 0xf5, 0x21, 0x00


	//----- nvinfo : EIATTR_KPARAM_INFO
	.align		4
.L_81:
        /*0068*/ 	.byte	0x04, 0x17
        /*006a*/ 	.short	(.L_83 - .L_82)
.L_82:
        /*006c*/ 	.word	0x00000000
        /*0070*/ 	.short	0x0001
        /*0072*/ 	.short	0x0008
        /*0074*/ 	.byte	0x00, 0xf5, 0x21, 0x00


	//----- nvinfo : EIATTR_KPARAM_INFO
	.align		4
.L_83:
        /*0078*/ 	.byte	0x04, 0x17
        /*007a*/ 	.short	(.L_85 - .L_84)
.L_84:
        /*007c*/ 	.word	0x00000000
        /*0080*/ 	.short	0x0000
        /*0082*/ 	.short	0x0000
        /*0084*/ 	.byte	0x00, 0xf5, 0x21, 0x00


	//----- nvinfo : EIATTR_SPARSE_MMA_MASK
	.align		4
.L_85:
        /*0088*/ 	.byte	0x03, 0x50
        /*008a*/ 	.short	0x0000


	//----- nvinfo : EIATTR_MAXREG_COUNT
	.align		4
        /*008c*/ 	.byte	0x03, 0x1b
        /*008e*/ 	.short	0x00ff


	//----- nvinfo : EIATTR_MERCURY_ISA_VERSION
	.align		4
        /*0090*/ 	.byte	0x03, 0x5f
        /*0092*/ 	.short	0x0101


	//----- nvinfo : EIATTR_VRC_CTA_INIT_COUNT
	.align		4
        /*0094*/ 	.byte	0x02, 0x4a
	.zero		1
	.zero		1


	//----- nvinfo : EIATTR_EXIT_INSTR_OFFSETS
	.align		4
        /*0098*/ 	.byte	0x04, 0x1c
        /*009a*/ 	.short	(.L_87 - .L_86)


	//   ....[0]....
.L_86:
        /*009c*/ 	.word	0x000000a0


	//   ....[1]....
        /*00a0*/ 	.word	0x00000a40


	//----- nvinfo : EIATTR_CRS_STACK_SIZE
	.align		4
.L_87:
        /*00a4*/ 	.byte	0x04, 0x1e
        /*00a6*/ 	.short	(.L_89 - .L_88)
.L_88:
        /*00a8*/ 	.word	0x00000000


	//----- nvinfo : EIATTR_CBANK_PARAM_SIZE
	.align		4
.L_89:
        /*00ac*/ 	.byte	0x03, 0x19
        /*00ae*/ 	.short	0x0038


	//----- nvinfo : EIATTR_PARAM_CBANK
	.align		4
        /*00b0*/ 	.byte	0x04, 0x0a
        /*00b2*/ 	.short	(.L_91 - .L_90)
	.align		4
.L_90:
        /*00b4*/ 	.word	index@(.nv.constant0._Z18updateWeightsBatchPdPKdS1_iiidd)
        /*00b8*/ 	.short	0x0380
        /*00ba*/ 	.short	0x0038


	//----- nvinfo : EIATTR_SW_WAR
	.align		4
.L_91:
        /*00bc*/ 	.byte	0x04, 0x36
        /*00be*/ 	.short	(.L_93 - .L_92)
.L_92:
        /*00c0*/ 	.word	0x00000008
.L_93:


//--------------------- .nv.info._Z19reluDerivativeBatchPKdPdii --------------------------
	.section	.nv.info._Z19reluDerivativeBatchPKdPdii,"",@"SHT_CUDA_INFO"
	.sectionflags	@""
	.align	4


	//----- nvinfo : EIATTR_CUDA_API_VERSION
	.align		4
        /*0000*/ 	.byte	0x04, 0x37
        /*0002*/ 	.short	(.L_95 - .L_94)
.L_94:
        /*0004*/ 	.word	0x00000082


	//----- nvinfo : EIATTR_KPARAM_INFO
	.align		4
.L_95:
        /*0008*/ 	.byte	0x04, 0x17
        /*000a*/ 	.short	(.L_97 - .L_96)
.L_96:
        /*000c*/ 	.word	0x00000000
        /*0010*/ 	.short	0x0003
        /*0012*/ 	.short	0x0014
        /*0014*/ 	.byte	0x00, 0xf0, 0x11, 0x00


	//----- nvinfo : EIATTR_KPARAM_INFO
	.align		4
.L_97:
        /*0018*/ 	.byte	0x04, 0x17
        /*001a*/ 	.short	(.L_99 - .L_98)
.L_98:
        /*001c*/ 	.word	0x00000000
        /*0020*/ 	.short	0x0002
        /*0022*/ 	.short	0x0010
        /*0024*/ 	.byte	0x00, 0xf0, 0x11, 0x00


	//----- nvinfo : EIATTR_KPARAM_INFO
	.align		4
.L_99:
        /*0028*/ 	.byte	0x04, 0x17
        /*002a*/ 	.short	(.L_101 - .L_100)
.L_100:
        /*002c*/ 	.word	0x00000000
        /*0030*/ 	.short	0x0001
        /*0032*/ 	.short	0x0008
        /*0034*/ 	.byte	0x00, 0xf5, 0x21, 0x00


	//----- nvinfo : EIATTR_KPARAM_INFO
	.align		4
.L_101:
        /*0038*/ 	.byte	0x04, 0x17
        /*003a*/ 	.short	(.L_103 - .L_102)
.L_102:
        /*003c*/ 	.word	0x00000000
        /*0040*/ 	.short	0x0000
        /*0042*/ 	.short	0x0000
        /*0044*/ 	.byte	0x00, 0xf5, 0x21, 0x00


	//----- nvinfo : EIATTR_SPARSE_MMA_MASK
	.align		4
.L_103:
        /*0048*/ 	.byte	0x03, 0x50
        /*004a*/ 	.short	0x0000


	//----- nvinfo : EIATTR_MAXREG_COUNT
	.align		4
        /*004c*/ 	.byte	0x03, 0x1b
        /*004e*/ 	.short	0x00ff


	//----- nvinfo : EIATTR_MERCURY_ISA_VERSION
	.align		4
        /*0050*/ 	.byte	0x03, 0x5f
        /*0052*/ 	.short	0x0101


	//----- nvinfo : EIATTR_VRC_CTA_INIT_COUNT
	.align		4
        /*0054*/ 	.byte	0x02, 0x4a
	.zero		1
	.zero		1


	//----- nvinfo : EIATTR_EXIT_INSTR_OFFSETS
	.align		4
        /*0058*/ 	.byte	0x04, 0x1c
        /*005a*/ 	.short	(.L_105 - .L_104)


	//   ....[0]....
.L_104:
        /*005c*/ 	.word	0x00000080


	//   ....[1]....
        /*0060*/ 	.word	0x00000150


	//----- nvinfo : EIATTR_CBANK_PARAM_SIZE
	.align		4
.L_105:
        /*0064*/ 	.byte	0x03, 0x19
        /*0066*/ 	.short	0x0018


	//----- nvinfo : EIATTR_PARAM_CBANK
	.align		4
        /*0068*/ 	.byte	0x04, 0x0a
        /*006a*/ 	.short	(.L_107 - .L_106)
	.align		4
.L_106:
        /*006c*/ 	.word	index@(.nv.constant0._Z19reluDerivativeBatchPKdPdii)
        /*0070*/ 	.short	0x0380
        /*0072*/ 	.short	0x0018


	//----- nvinfo : EIATTR_SW_WAR
	.align		4
.L_107:
        /*0074*/ 	.byte	0x04, 0x36
        /*0076*/ 	.short	(.L_109 - .L_108)
.L_108:
        /*0078*/ 	.word	0x00000008
.L_109:


//--------------------- .nv.info._Z23computeLossAndGradientsPKdS0_PdS1_ii --------------------------
	.section	.nv.info._Z23computeLossAndGradientsPKdS0_PdS1_ii,"",@"SHT_CUDA_INFO"
	.sectionflags	@""
	.align	4


	//----- nvinfo : EIATTR_CUDA_API_VERSION
	.align		4
        /*0000*/ 	.byte	0x04, 0x37
        /*0002*/ 	.short	(.L_111 - .L_110)
.L_110:
        /*0004*/ 	.word	0x00000082


	//----- nvinfo : EIATTR_KPARAM_INFO
	.align		4
.L_111:
        /*0008*/ 	.byte	0x04, 0x17
        /*000a*/ 	.short	(.L_113 - .L_112)
.L_112:
        /*000c*/ 	.word	0x00000000
        /*0010*/ 	.short	0x0005
        /*0012*/ 	.short	0x0024
        /*0014*/ 	.byte	0x00, 0xf0, 0x11, 0x00


	//----- nvinfo : EIATTR_KPARAM_INFO
	.align		4
.L_113:
        /*0018*/ 	.byte	0x04, 0x17
        /*001a*/ 	.short	(.L_115 - .L_114)
.L_114:
        /*001c*/ 	.word	0x00000000
        /*0020*/ 	.short	0x0004
        /*0022*/ 	.short	0x0020
        /*0024*/ 	.byte	0x00, 0xf0, 0x11, 0x00


	//----- nvinfo : EIATTR_KPARAM_INFO
	.align		4
.L_115:
        /*0028*/ 	.byte	0x04, 0x17
        /*002a*/ 	.short	(.L_117 - .L_116)
.L_116:
        /*002c*/ 	.word	0x00000000
        /*0030*/ 	.short	0x0003
        /*0032*/ 	.short	0x0018
        /*0034*/ 	.byte	0x00, 0xf5, 0x21, 0x00


	//----- nvinfo : EIATTR_KPARAM_INFO
	.align		4
.L_117:
        /*0038*/ 	.byte	0x04, 0x17
        /*003a*/ 	.short	(.L_119 - .L_118)
.L_118:
        /*003c*/ 	.word	0x00000000
        /*0040*/ 	.short	0x0002
        /*0042*/ 	.short	0x0010
        /*0044*/ 	.byte	0x00, 0xf5, 0x21, 0x00


	//----- nvinfo : EIATTR_KPARAM_INFO
	.align		4
.L_119:
        /*0048*/ 	.byte	0x04, 0x17
        /*004a*/ 	.short	(.L_121 - .L_120)
.L_120:
        /*004c*/ 	.word	0x00000000
        /*0050*/ 	.short	0x0001
        /*0052*/ 	.short	0x0008
        /*0054*/ 	.byte	0x00, 0xf5, 0x21, 0x00


	//----- nvinfo : EIATTR_KPARAM_INFO
	.align		4
.L_121:
        /*0058*/ 	.byte	0x04, 0x17
        /*005a*/ 	.short	(.L_123 - .L_122)
.L_122:
        /*005c*/ 	.word	0x00000000
        /*0060*/ 	.short	0x0000
        /*0062*/ 	.short	0x0000
        /*0064*/ 	.byte	0x00, 0xf5, 0x21, 0x00


	//----- nvinfo : EIATTR_SPARSE_MMA_MASK
	.align		4
.L_123:
        /*0068*/ 	.byte	0x03, 0x50
        /*006a*/ 	.short	0x0000


	//----- nvinfo : EIATTR_MAXREG_COUNT
	.align		4
        /*006c*/ 	.byte	0x03, 0x1b
        /*006e*/ 	.short	0x00ff


	//----- nvinfo : EIATTR_MERCURY_ISA_VERSION
	.align		4
        /*0070*/ 	.byte	0x03, 0x5f
        /*0072*/ 	.short	0x0101


	//----- nvinfo : EIATTR_VRC_CTA_INIT_COUNT
	.align		4
        /*0074*/ 	.byte	0x02, 0x4a
	.zero		1
	.zero		1


	//----- nvinfo : EIATTR_EXIT_INSTR_OFFSETS
	.align		4
        /*0078*/ 	.byte	0x04, 0x1c
        /*007a*/ 	.short	(.L_125 - .L_124)


	//   ....[0]....
.L_124:
        /*007c*/ 	.word	0x00000060


	//   ....[1]....
        /*0080*/ 	.word	0x00000150


	//   ....[2]....
        /*0084*/ 	.word	0x000014f0


	//----- nvinfo : EIATTR_CBANK_PARAM_SIZE
	.align		4
.L_125:
        /*0088*/ 	.byte	0x03, 0x19
        /*008a*/ 	.short	0x0028


	//----- nvinfo : EIATTR_PARAM_CBANK
	.align		4
        /*008c*/ 	.byte	0x04, 0x0a
        /*008e*/ 	.short	(.L_127 - .L_126)
	.align		4
.L_126:
        /*0090*/ 	.word	index@(.nv.constant0._Z23computeLossAndGradientsPKdS0_PdS1_ii)
        /*0094*/ 	.short	0x0380
        /*0096*/ 	.short	0x0028


	//----- nvinfo : EIATTR_SW_WAR
	.align		4
.L_127:
        /*0098*/ 	.byte	0x04, 0x36
        /*009a*/ 	.short	(.L_129 - .L_128)
.L_128:
        /*009c*/ 	.word	0x00000008
.L_129:


//--------------------- .nv.info._Z12softmaxBatchPdii --------------------------
	.section	.nv.info._Z12softmaxBatchPdii,"",@"SHT_CUDA_INFO"
	.sectionflags	@""
	.align	4


	//----- nvinfo : EIATTR_CUDA_API_VERSION
	.align		4
        /*0000*/ 	.byte	0x04, 0x37
        /*0002*/ 	.short	(.L_131 - .L_130)
.L_130:
        /*0004*/ 	.word	0x00000082


	//----- nvinfo : EIATTR_KPARAM_INFO
	.align		4
.L_131:
        /*0008*/ 	.byte	0x04, 0x17
        /*000a*/ 	.short	(.L_133 - .L_132)
.L_132:
        /*000c*/ 	.word	0x00000000
        /*0010*/ 	.short	0x0002
        /*0012*/ 	.short	0x000c
        /*0014*/ 	.byte	0x00, 0xf0, 0x11, 0x00


	//----- nvinfo : EIATTR_KPARAM_INFO
	.align		4
.L_133:
        /*0018*/ 	.byte	0x04, 0x17
        /*001a*/ 	.short	(.L_135 - .L_134)
.L_134:
        /*001c*/ 	.word	0x00000000
        /*0020*/ 	.short	0x0001
        /*0022*/ 	.short	0x0008
        /*0024*/ 	.byte	0x00, 0xf0, 0x11, 0x00


	//----- nvinfo : EIATTR_KPARAM_INFO
	.align		4
.L_135:
        /*0028*/ 	.byte	0x04, 0x17
        /*002a*/ 	.short	(.L_137 - .L_136)
.L_136:
        /*002c*/ 	.word	0x00000000
        /*0030*/ 	.short	0x0000
        /*0032*/ 	.short	0x0000
        /*0034*/ 	.byte	0x00, 0xf5, 0x21, 0x00


	//----- nvinfo : EIATTR_SPARSE_MMA_MASK
	.align		4
.L_137:
        /*0038*/ 	.byte	0x03, 0x50
        /*003a*/ 	.short	0x0000


	//----- nvinfo : EIATTR_MAXREG_COUNT
	.align		4
        /*003c*/ 	.byte	0x03, 0x1b
        /*003e*/ 	.short	0x00ff


	//----- nvinfo : EIATTR_MERCURY_ISA_VERSION
	.align		4
        /*0040*/ 	.byte	0x03, 0x5f
        /*0042*/ 	.short	0x0101


	//----- nvinfo : EIATTR_VRC_CTA_INIT_COUNT
	.align		4
        /*0044*/ 	.byte	0x02, 0x4a
	.zero		1
	.zero		1


	//----- nvinfo : EIATTR_EXIT_INSTR_OFFSETS
	.align		4
        /*0048*/ 	.byte	0x04, 0x1c
        /*004a*/ 	.short	(.L_139 - .L_138)


	//   ....[0]....
.L_138:
        /*004c*/ 	.word	0x00000040


	//   ....[1]....
        /*0050*/ 	.word	0x00001f00


	//   ....[2]....
        /*0054*/ 	.word	0x00003540


	//   ....[3]....
        /*0058*/ 	.word	0x000040d0


	//   ....[4]....
        /*005c*/ 	.word	0x00004720


	//   ....[5]....
        /*0060*/ 	.word	0x00004920


	//----- nvinfo : EIATTR_CRS_STACK_SIZE
	.align		4
.L_139:
        /*0064*/ 	.byte	0x04, 0x1e
        /*0066*/ 	.short	(.L_141 - .L_140)
.L_140:
        /*0068*/ 	.word	0x00000000


	//----- nvinfo : EIATTR_CBANK_PARAM_SIZE
	.align		4
.L_141:
        /*006c*/ 	.byte	0x03, 0x19
        /*006e*/ 	.short	0x0010


	//----- nvinfo : EIATTR_PARAM_CBANK
	.align		4
        /*0070*/ 	.byte	0x04, 0x0a
        /*0072*/ 	.short	(.L_143 - .L_142)
	.align		4
.L_142:
        /*0074*/ 	.word	index@(.nv.constant0._Z12softmaxBatchPdii)
        /*0078*/ 	.short	0x0380
        /*007a*/ 	.short	0x0010


	//----- nvinfo : EIATTR_SW_WAR
	.align		4
.L_143:
        /*007c*/ 	.byte	0x04, 0x36
        /*007e*/ 	.short	(.L_145 - .L_144)
.L_144:
        /*0080*/ 	.word	0x00000008
.L_145:


//--------------------- .nv.info._Z12addBiasBatchPdPKdii --------------------------
	.section	.nv.info._Z12addBiasBatchPdPKdii,"",@"SHT_CUDA_INFO"
	.sectionflags	@""
	.align	4


	//----- nvinfo : EIATTR_CUDA_API_VERSION
	.align		4
        /*0000*/ 	.byte	0x04, 0x37
        /*0002*/ 	.short	(.L_147 - .L_146)
.L_146:
        /*0004*/ 	.word	0x00000082


	//----- nvinfo : EIATTR_KPARAM_INFO
	.align		4
.L_147:
        /*0008*/ 	.byte	0x04, 0x17
        /*000a*/ 	.short	(.L_149 - .L_148)
.L_148:
        /*000c*/ 	.word	0x00000000
        /*0010*/ 	.short	0x0003
        /*0012*/ 	.short	0x0014
        /*0014*/ 	.byte	0x00, 0xf0, 0x11, 0x00


	//----- nvinfo : EIATTR_KPARAM_INFO
	.align		4
.L_149:
        /*0018*/ 	.byte	0x04, 0x17
        /*001a*/ 	.short	(.L_151 - .L_150)
.L_150:
        /*001c*/ 	.word	0x00000000
        /*0020*/ 	.short	0x0002
        /*0022*/ 	.short	0x0010
        /*0024*/ 	.byte	0x00, 0xf0, 0x11, 0x00


	//----- nvinfo : EIATTR_KPARAM_INFO
	.align		4
.L_151:
        /*0028*/ 	.byte	0x04, 0x17
        /*002a*/ 	.short	(.L_153 - .L_152)
.L_152:
        /*002c*/ 	.word	0x00000000
        /*0030*/ 	.short	0x0001
        /*0032*/ 	.short	0x0008
        /*0034*/ 	.byte	0x00, 0xf5, 0x21, 0x00


	//----- nvinfo : EIATTR_KPARAM_INFO
	.align		4
.L_153:
        /*0038*/ 	.byte	0x04, 0x17
        /*003a*/ 	.short	(.L_155 - .L_154)
.L_154:
        /*003c*/ 	.word	0x00000000
        /*0040*/ 	.short	0x0000
        /*0042*/ 	.short	0x0000
        /*0044*/ 	.byte	0x00, 0xf5, 0x21, 0x00


	//----- nvinfo : EIATTR_SPARSE_MMA_MASK
	.align		4
.L_155:
        /*0048*/ 	.byte	0x03, 0x50
        /*004a*/ 	.short	0x0000


	//----- nvinfo : EIATTR_MAXREG_COUNT
	.align		4
        /*004c*/ 	.byte	0x03, 0x1b
        /*004e*/ 	.short	0x00ff


	//----- nvinfo : EIATTR_MERCURY_ISA_VERSION
	.align		4
        /*0050*/ 	.byte	0x03, 0x5f
        /*0052*/ 	.short	0x0101


	//----- nvinfo : EIATTR_VRC_CTA_INIT_COUNT
	.align		4
        /*0054*/ 	.byte	0x02, 0x4a
	.zero		1
	.zero		1


	//----- nvinfo : EIATTR_EXIT_INSTR_OFFSETS
	.align		4
        /*0058*/ 	.byte	0x04, 0x1c
        /*005a*/ 	.short	(.L_157 - .L_156)


	//   ....[0]....
.L_156:
        /*005c*/ 	.word	0x00000070


	//   ....[1]....
        /*0060*/ 	.word	0x000000a0


	//   ....[2]....
        /*0064*/ 	.word	0x000005c0


	//   ....[3]....
        /*0068*/ 	.word	0x00000840


	//   ....[4]....
        /*006c*/ 	.word	0x000009c0


	//   ....[5]....
        /*0070*/ 	.word	0x00000a80


	//----- nvinfo : EIATTR_CBANK_PARAM_SIZE
	.align		4
.L_157:
        /*0074*/ 	.byte	0x03, 0x19
        /*0076*/ 	.short	0x0018


	//----- nvinfo : EIATTR_PARAM_CBANK
	.align		4
        /*0078*/ 	.byte	0x04, 0x0a
        /*007a*/ 	.short	(.L_159 - .L_158)
	.align		4
.L_158:
        /*007c*/ 	.word	index@(.nv.constant0._Z12addBiasBatchPdPKdii)
        /*0080*/ 	.short	0x0380
        /*0082*/ 	.short	0x0018


	//----- nvinfo : EIATTR_SW_WAR
	.align		4
.L_159:
        /*0084*/ 	.byte	0x04, 0x36
        /*0086*/ 	.short	(.L_161 - .L_160)
.L_160:
        /*0088*/ 	.word	0x00000008
.L_161:


//--------------------- .nv.info._Z14reluActivationPdi --------------------------
	.section	.nv.info._Z14reluActivationPdi,"",@"SHT_CUDA_INFO"
	.sectionflags	@""
	.align	4


	//----- nvinfo : EIATTR_CUDA_API_VERSION
	.align		4
        /*0000*/ 	.byte	0x04, 0x37
        /*0002*/ 	.short	(.L_163 - .L_162)
.L_162:
        /*0004*/ 	.word	0x00000082


	//----- nvinfo : EIATTR_KPARAM_INFO
	.align		4
.L_163:
        /*0008*/ 	.byte	0x04, 0x17
        /*000a*/ 	.short	(.L_165 - .L_164)
.L_164:
        /*000c*/ 	.word	0x00000000
        /*0010*/ 	.short	0x0001
        /*0012*/ 	.short	0x0008
        /*0014*/ 	.byte	0x00, 0xf0, 0x11, 0x00


	//----- nvinfo : EIATTR_KPARAM_INFO
	.align		4
.L_165:
        /*0018*/ 	.byte	0x04, 0x17
        /*001a*/ 	.short	(.L_167 - .L_166)
.L_166:
        /*001c*/ 	.word	0x00000000
        /*0020*/ 	.short	0x0000
        /*0022*/ 	.short	0x0000
        /*0024*/ 	.byte	0x00, 0xf5, 0x21, 0x00


	//----- nvinfo : EIATTR_SPARSE_MMA_MASK
	.align		4
.L_167:
        /*0028*/ 	.byte	0x03, 0x50
        /*002a*/ 	.short	0x0000


	//----- nvinfo : EIATTR_MAXREG_COUNT
	.align		4
        /*002c*/ 	.byte	0x03, 0x1b
        /*002e*/ 	.short	0x00ff


	//----- nvinfo : EIATTR_MERCURY_ISA_VERSION
	.align		4
        /*0030*/ 	.byte	0x03, 0x5f
        /*0032*/ 	.short	0x0101


	//----- nvinfo : EIATTR_VRC_CTA_INIT_COUNT
	.align		4
        /*0034*/ 	.byte	0x02, 0x4a
	.zero		1
	.zero		1


	//----- nvinfo : EIATTR_EXIT_INSTR_OFFSETS
	.align		4
        /*0038*/ 	.byte	0x04, 0x1c
        /*003a*/ 	.short	(.L_169 - .L_168)


	//   ....[0]....
.L_168:
        /*003c*/ 	.word	0x00000070


	//   ....[1]....
        /*0040*/ 	.word	0x00000130


	//----- nvinfo : EIATTR_CBANK_PARAM_SIZE
	.align		4
.L_169:
        /*0044*/ 	.byte	0x03, 0x19
        /*0046*/ 	.short	0x000c


	//----- nvinfo : EIATTR_PARAM_CBANK
	.align		4
        /*0048*/ 	.byte	0x04, 0x0a
        /*004a*/ 	.short	(.L_171 - .L_170)
	.align		4
.L_170:
        /*004c*/ 	.word	index@(.nv.constant0._Z14reluActivationPdi)
        /*0050*/ 	.short	0x0380
        /*0052*/ 	.short	0x000c


	//----- nvinfo : EIATTR_SW_WAR
	.align		4
.L_171:
        /*0054*/ 	.byte	0x04, 0x36
        /*0056*/ 	.short	(.L_173 - .L_172)
.L_172:
        /*0058*/ 	.word	0x00000008
.L_173:


//--------------------- .nv.callgraph             --------------------------
	.section	.nv.callgraph,"",@"SHT_CUDA_CALLGRAPH"
	.align	4
	.sectionentsize	8
	.align		4
        /*0000*/ 	.word	0x00000000
	.align		4
        /*0004*/ 	.word	0xffffffff
	.align		4
        /*0008*/ 	.word	0x00000000
	.align		4
        /*000c*/ 	.word	0xfffffffe
	.align		4
        /*0010*/ 	.word	0x00000000
	.align		4
        /*0014*/ 	.word	0xfffffffd
	.align		4
        /*0018*/ 	.word	0x00000000
	.align		4
        /*001c*/ 	.word	0xfffffffc


//--------------------- .text._Z17updateBiasesBatchPdPKdiid --------------------------
	.section	.text._Z17updateBiasesBatchPdPKdiid,"ax",@progbits
	.align	128
        .global         _Z17updateBiasesBatchPdPKdiid
        .type           _Z17updateBiasesBatchPdPKdiid,@function
        .size           _Z17updateBiasesBatchPdPKdiid,(.L_x_94 - _Z17updateBiasesBatchPdPKdiid)
        .other          _Z17updateBiasesBatchPdPKdiid,@"STO_CUDA_ENTRY STV_DEFAULT"
_Z17updateBiasesBatchPdPKdiid:
.text._Z17updateBiasesBatchPdPKdiid:
[----:B------:R-:W-:Y:S01]  /*0000*/  LDC R1, c[0x0][0x37c] ;  /* 0x0000df00ff017b82 */ /* 0x000fe20000000800 */
[----:B------:R-:W0:Y:S07]  /*0010*/  S2R R3, SR_TID.X ;  /* 0x0000000000037919 */ /* 0x000e2e0000002100 */
[----:B------:R-:W0:Y:S08]  /*0020*/  S2UR UR4, SR_CTAID.X ;  /* 0x00000000000479c3 */ /* 0x000e300000002500 */
[----:B------:R-:W0:Y:S08]  /*0030*/  LDC R0, c[0x0][0x360] ;  /* 0x0000d800ff007b82 */ /* 0x000e300000000800 */
[----:B------:R-:W1:Y:S01]  /*0040*/  LDC R25, c[0x0][0x394] ;  /* 0x0000e500ff197b82 */ /* 0x000e620000000800 */
[----:B0-----:R-:W-:-:S05]  /*0050*/  IMAD R0, R0, UR4, R3 ;  /* 0x0000000400007c24 */ /* 0x001fca000f8e0203 */
[----:B-1----:R-:W-:-:S13]  /*0060*/  ISETP.GE.AND P0, PT, R0, R25, PT ;  /* 0x000000190000720c */ /* 0x002fda0003f06270 */
[----:B------:R-:W-:Y:S05]  /*0070*/  @P0 EXIT ;  /* 0x000000000000094d */ /* 0x000fea0003800000 */
[----:B------:R-:W0:Y:S01]  /*0080*/  LDCU UR7, c[0x0][0x390] ;  /* 0x00007200ff0777ac */ /* 0x000e220008000800 */
[----:B------:R-:W-:Y:S01]  /*0090*/  CS2R R10, SRZ ;  /* 0x00000000000a7805 */ /* 0x000fe2000001ff00 */
[----:B------:R-:W1:Y:S01]  /*00a0*/  LDCU.64 UR8, c[0x0][0x358] ;  /* 0x00006b00ff0877ac */ /* 0x000e620008000a00 */
[----:B0-----:R-:W-:-:S09]  /*00b0*/  UISETP.GE.AND UP0, UPT, UR7, 0x1, UPT ;  /* 0x000000010700788c */ /* 0x001fd2000bf06270 */
[----:B-1----:R-:W-:Y:S05]  /*00c0*/  BRA.U !UP0, `(.L_x_0) ;  /* 0x0000000508f87547 */ /* 0x002fea000b800000 */
[----:B------:R-:W-:Y:S01]  /*00d0*/  UISETP.GE.U32.AND UP1, UPT, UR7, 0x10, UPT ;  /* 0x000000100700788c */ /* 0x000fe2000bf26070 */
[----:B------:R-:W-:Y:S01]  /*00e0*/  CS2R R10, SRZ ;  /* 0x00000000000a7805 */ /* 0x000fe2000001ff00 */
[----:B------:R-:W-:Y:S01]  /*00f0*/  ULOP3.LUT UR5, UR7, 0xf, URZ, 0xc0, !UPT ;  /* 0x0000000f07057892 */ /* 0x000fe2000f8ec0ff */
[----:B------:R-:W-:-:S03]  /*0100*/  UMOV UR4, URZ ;  /* 0x000000ff00047c82 */ /* 0x000fc60008000000 */
[----:B------:R-:W-:-:S03]  /*0110*/  UISETP.NE.AND UP0, UPT, UR5, URZ, UPT ;  /* 0x000000ff0500728c */ /* 0x000fc6000bf05270 */
[----:B------:R-:W-:Y:S08]  /*0120*/  BRA.U !UP1, `(.L_x_1) ;  /* 0x0000000109e47547 */ /* 0x000ff0000b800000 */
[----:B------:R-:W-:Y:S01]  /*0130*/  ULOP3.LUT UR4, UR7, 0x7ffffff0, URZ, 0xc0, !UPT ;  /* 0x7ffffff007047892 */ /* 0x000fe2000f8ec0ff */
[----:B------:R-:W-:Y:S01]  /*0140*/  IMAD.MOV.U32 R24, RZ, RZ, R0 ;  /* 0x000000ffff187224 */ /* 0x000fe200078e0000 */
[----:B------:R-:W-:Y:S02]  /*0150*/  CS2R R10, SRZ ;  /* 0x00000000000a7805 */ /* 0x000fe4000001ff00 */
[----:B------:R-:W-:-:S12]  /*0160*/  UIADD3 UR6, UPT, UPT, -UR4, URZ, URZ ;  /* 0x000000ff04067290 */ /* 0x000fd8000fffe1ff */
.L_x_2:
[----:B------:R-:W0:Y:S02]  /*0170*/  LDC.64 R2, c[0x0][0x388] ;  /* 0x0000e200ff027b82 */ /* 0x000e240000000a00 */
[----:B0-----:R-:W-:-:S05]  /*0180*/  IMAD.WIDE R2, R24, 0x8, R2 ;  /* 0x0000000818027825 */ /* 0x001fca00078e0202 */
[----:B------:R-:W2:Y:S01]  /*0190*/  LDG.E.64 R12, desc[UR8][R2.64] ;  /* 0x00000008020c7981 */ /* 0x000ea2000c1e1b00 */
[----:B------:R-:W-:-:S05]  /*01a0*/  IMAD.WIDE R14, R25, 0x8, R2 ;  /* 0x00000008190e7825 */ /* 0x000fca00078e0202 */
[----:B------:R-:W3:Y:S01]  /*01b0*/  LDG.E.64 R8, desc[UR8][R14.64] ;  /* 0x000000080e087981 */ /* 0x000ee2000c1e1b00 */
[----:B------:R-:W-:-:S05]  /*01c0*/  IMAD.WIDE R22, R25, 0x8, R14 ;  /* 0x0000000819167825 */ /* 0x000fca00078e020e */
[----:B------:R-:W4:Y:S01]  /*01d0*/  LDG.E.64 R18, desc[UR8][R22.64] ;  /* 0x0000000816127981 */ /* 0x000f22000c1e1b00 */
[----:B------:R-:W-:-:S05]  /*01e0*/  IMAD.WIDE R26, R25, 0x8, R22 ;  /* 0x00000008191a7825 */ /* 0x000fca00078e0216 */
[----:B------:R0:W5:Y:S02]  /*01f0*/  LDG.E.64 R20, desc[UR8][R26.64] ;  /* 0x000000081a147981 */ /* 0x000164000c1e1b00 */
[----:B0-----:R-:W-:-:S05]  /*0200*/  IMAD.WIDE R26, R25, 0x8, R26 ;  /* 0x00000008191a7825 */ /* 0x001fca00078e021a */
[----:B------:R-:W5:Y:S01]  /*0210*/  LDG.E.64 R6, desc[UR8][R26.64] ;  /* 0x000000081a067981 */ /* 0x000f62000c1e1b00 */
[----:B------:R-:W-:-:S05]  /*0220*/  IMAD.WIDE R16, R25, 0x8, R26 ;  /* 0x0000000819107825 */ /* 0x000fca00078e021a */
[----:B------:R-:W5:Y:S01]  /*0230*/  LDG.E.64 R4, desc[UR8][R16.64] ;  /* 0x0000000810047981 */ /* 0x000f62000c1e1b00 */
[----:B------:R-:W-:-:S05]  /*0240*/  IMAD.WIDE R22, R25, 0x8, R16 ;  /* 0x0000000819167825 */ /* 0x000fca00078e0210 */
[----:B------:R-:W5:Y:S01]  /*0250*/  LDG.E.64 R2, desc[UR8][R22.64] ;  /* 0x0000000816027981 */ /* 0x000f62000c1e1b00 */
[----:B------:R-:W-:-:S05]  /*0260*/  IMAD.WIDE R14, R25, 0x8, R22 ;  /* 0x00000008190e7825 */ /* 0x000fca00078e0216 */
[----:B------:R-:W5:Y:S01]  /*0270*/  LDG.E.64 R16, desc[UR8][R14.64] ;  /* 0x000000080e107981 */ /* 0x000f62000c1e1b00 */
[----:B------:R-:W-:-:S05]  /*0280*/  IMAD.WIDE R28, R25, 0x8, R14 ;  /* 0x00000008191c7825 */ /* 0x000fca00078e020e */
[----:B------:R0:W5:Y:S02]  /*0290*/  LDG.E.64 R14, desc[UR8][R28.64] ;  /* 0x000000081c0e7981 */ /* 0x000164000c1e1b00 */
[----:B0-----:R-:W-:Y:S01]  /*02a0*/  IMAD.WIDE R28, R25, 0x8, R28 ;  /* 0x00000008191c7825 */ /* 0x001fe200078e021c */
[----:B--2---:R-:W-:-:S04]  /*02b0*/  DADD R10, R12, R10 ;  /* 0x000000000c0a7229 */ /* 0x004fc8000000000a */
[----:B------:R0:W2:Y:S04]  /*02c0*/  LDG.E.64 R12, desc[UR8][R28.64] ;  /* 0x000000081c0c7981 */ /* 0x0000a8000c1e1b00 */
[----:B---3--:R-:W-:Y:S01]  /*02d0*/  DADD R8, R10, R8 ;  /* 0x000000000a087229 */ /* 0x008fe20000000008 */
[----:B0-----:R-:W-:-:S05]  /*02e0*/  IMAD.WIDE R28, R25, 0x8, R28 ;  /* 0x00000008191c7825 */ /* 0x001fca00078e021c */
[----:B------:R-:W3:Y:S01]  /*02f0*/  LDG.E.64 R10, desc[UR8][R28.64] ;  /* 0x000000081c0a7981 */ /* 0x000ee2000c1e1b00 */
[----:B------:R-:W-:Y:S01]  /*0300*/  IMAD.WIDE R22, R25, 0x8, R28 ;  /* 0x0000000819167825 */ /* 0x000fe200078e021c */
[----:B----4-:R-:W-:-:S04]  /*0310*/  DADD R18, R8, R18 ;  /* 0x0000000008127229 */ /* 0x010fc80000000012 */
[----:B------:R-:W4:Y:S01]  /*0320*/  LDG.E.64 R8, desc[UR8][R22.64] ;  /* 0x0000000816087981 */ /* 0x000f22000c1e1b00 */
[----:B------:R-:W-:-:S03]  /*0330*/  IMAD.WIDE R26, R25, 0x8, R22 ;  /* 0x00000008191a7825 */ /* 0x000fc600078e0216 */
[----:B-----5:R-:W-:Y:S02]  /*0340*/  DADD R20, R18, R20 ;  /* 0x0000000012147229 */ /* 0x020fe40000000014 */
[----:B------:R0:W5:Y:S06]  /*0350*/  LDG.E.64 R18, desc[UR8][R26.64] ;  /* 0x000000081a127981 */ /* 0x00016c000c1e1b00 */
[----:B------:R-:W-:Y:S01]  /*0360*/  DADD R20, R20, R6 ;  /* 0x0000000014147229 */ /* 0x000fe20000000006 */
[----:B0-----:R-:W-:-:S05]  /*0370*/  IMAD.WIDE R26, R25, 0x8, R26 ;  /* 0x00000008191a7825 */ /* 0x001fca00078e021a */
[----:B------:R-:W5:Y:S01]  /*0380*/  LDG.E.64 R6, desc[UR8][R26.64] ;  /* 0x000000081a067981 */ /* 0x000f62000c1e1b00 */
[----:B------:R-:W-:Y:S01]  /*0390*/  IMAD.WIDE R22, R25, 0x8, R26 ;  /* 0x0000000819167825 */ /* 0x000fe200078e021a */
[----:B------:R-:W-:-:S04]  /*03a0*/  DADD R20, R20, R4 ;  /* 0x0000000014147229 */ /* 0x000fc80000000004 */
[----:B------:R-:W5:Y:S01]  /*03b0*/  LDG.E.64 R4, desc[UR8][R22.64] ;  /* 0x0000000816047981 */ /* 0x000f62000c1e1b00 */
[----:B------:R-:W-:-:S06]  /*03c0*/  IMAD.WIDE R28, R25, 0x8, R22 ;  /* 0x00000008191c7825 */ /* 0x000fcc00078e0216 */
[----:B------:R-:W5:Y:S01]  /*03d0*/  LDG.E.64 R28, desc[UR8][R28.64] ;  /* 0x000000081c1c7981 */ /* 0x000f62000c1e1b00 */
[----:B------:R-:W-:Y:S01]  /*03e0*/  DADD R2, R20, R2 ;  /* 0x0000000014027229 */ /* 0x000fe20000000002 */
[----:B------:R-:W-:Y:S01]  /*03f0*/  UIADD3 UR6, UPT, UPT, UR6, 0x10, URZ ;  /* 0x0000001006067890 */ /* 0x000fe2000fffe0ff */
[----:B------:R-:W-:-:S03]  /*0400*/  IMAD R24, R25, 0x10, R24 ;  /* 0x0000001019187824 */ /* 0x000fc600078e0218 */
[----:B------:R-:W-:-:S03]  /*0410*/  UISETP.NE.AND UP1, UPT, UR6, URZ, UPT ;  /* 0x000000ff0600728c */ /* 0x000fc6000bf25270 */
[----:B------:R-:W-:-:S08]  /*0420*/  DADD R2, R2, R16 ;  /* 0x0000000002027229 */ /* 0x000fd00000000010 */
[----:B------:R-:W-:-:S08]  /*0430*/  DADD R2, R2, R14 ;  /* 0x0000000002027229 */ /* 0x000fd0000000000e */
[----:B--2---:R-:W-:-:S08]  /*0440*/  DADD R2, R2, R12 ;  /* 0x0000000002027229 */ /* 0x004fd0000000000c */
[----:B---3--:R-:W-:-:S08]  /*0450*/  DADD R2, R2, R10 ;  /* 0x0000000002027229 */ /* 0x008fd0000000000a */
[----:B----4-:R-:W-:-:S08]  /*0460*/  DADD R2, R2, R8 ;  /* 0x0000000002027229 */ /* 0x010fd00000000008 */
[----:B-----5:R-:W-:-:S08]  /*0470*/  DADD R2, R2, R18 ;  /* 0x0000000002027229 */ /* 0x020fd00000000012 */
[----:B------:R-:W-:-:S08]  /*0480*/  DADD R2, R2, R6 ;  /* 0x0000000002027229 */ /* 0x000fd00000000006 */
[----:B------:R-:W-:-:S08]  /*0490*/  DADD R2, R2, R4 ;  /* 0x0000000002027229 */ /* 0x000fd00000000004 */
[----:B------:R-:W-:Y:S01]  /*04a0*/  DADD R10, R2, R28 ;  /* 0x00000000020a7229 */ /* 0x000fe2000000001c */
[----:B------:R-:W-:Y:S10]  /*04b0*/  BRA.U UP1, `(.L_x_2) ;  /* 0xfffffffd012c7547 */ /* 0x000ff4000b83ffff */
.L_x_1:
[----:B------:R-:W-:Y:S05]  /*04c0*/  BRA.U !UP0, `(.L_x_0) ;  /* 0x0000000108f87547 */ /* 0x000fea000b800000 */
[----:B------:R-:W-:Y:S02]  /*04d0*/  UISETP.GE.U32.AND UP0, UPT, UR5, 0x8, UPT ;  /* 0x000000080500788c */ /* 0x000fe4000bf06070 */
[----:B------:R-:W-:-:S04]  /*04e0*/  ULOP3.LUT UR6, UR7, 0x7, URZ, 0xc0, !UPT ;  /* 0x0000000707067892 */ /* 0x000fc8000f8ec0ff */
[----:B------:R-:W-:-:S03]  /*04f0*/  UISETP.NE.AND UP1, UPT, UR6, URZ, UPT ;  /* 0x000000ff0600728c */ /* 0x000fc6000bf25270 */
[----:B------:R-:W-:Y:S08]  /*0500*/  BRA.U !UP0, `(.L_x_3) ;  /* 0x00000001086c7547 */ /* 0x000ff0000b800000 */
[----:B------:R-:W0:Y:S01]  /*0510*/  LDC.64 R12, c[0x0][0x388] ;  /* 0x0000e200ff0c7b82 */ /* 0x000e220000000a00 */
[----:B------:R-:W-:-:S04]  /*0520*/  IMAD R3, R25, UR4, R0 ;  /* 0x0000000419037c24 */ /* 0x000fc8000f8e0200 */
[----:B0-----:R-:W-:-:S05]  /*0530*/  IMAD.WIDE R12, R3, 0x8, R12 ;  /* 0x00000008030c7825 */ /* 0x001fca00078e020c */
[----:B------:R-:W2:Y:S01]  /*0540*/  LDG.E.64 R2, desc[UR8][R12.64] ;  /* 0x000000080c027981 */ /* 0x000ea2000c1e1b00 */
[----:B------:R-:W-:-:S05]  /*0550*/  IMAD.WIDE R20, R25, 0x8, R12 ;  /* 0x0000000819147825 */ /* 0x000fca00078e020c */
[----:B------:R-:W3:Y:S01]  /*0560*/  LDG.E.64 R4, desc[UR8][R20.64] ;  /* 0x0000000814047981 */ /* 0x000ee2000c1e1b00 */
[----:B------:R-:W-:-:S05]  /*0570*/  IMAD.WIDE R22, R25, 0x8, R20 ;  /* 0x0000000819167825 */ /* 0x000fca00078e0214 */
[----:B------:R-:W4:Y:S01]  /*0580*/  LDG.E.64 R6, desc[UR8][R22.64] ;  /* 0x0000000816067981 */ /* 0x000f22000c1e1b00 */
[----:B------:R-:W-:-:S05]  /*0590*/  IMAD.WIDE R26, R25, 0x8, R22 ;  /* 0x00000008191a7825 */ /* 0x000fca00078e0216 */
[----:B------:R-:W5:Y:S01]  /*05a0*/  LDG.E.64 R8, desc[UR8][R26.64] ;  /* 0x000000081a087981 */ /* 0x000f62000c1e1b00 */
        /* <DEDUP_REMOVED lines=8> */
[----:B------:R-:W-:Y:S01]  /*0630*/  UIADD3 UR4, UPT, UPT, UR4, 0x8, URZ ;  /* 0x0000000804047890 */ /* 0x000fe2000fffe0ff */
[----:B--2---:R-:W-:-:S08]  /*0640*/  DADD R2, R10, R2 ;  /* 0x000000000a027229 */ /* 0x004fd00000000002 */
[----:B---3--:R-:W-:-:S08]  /*0650*/  DADD R2, R2, R4 ;  /* 0x0000000002027229 */ /* 0x008fd00000000004 */
[----:B----4-:R-:W-:-:S08]  /*0660*/  DADD R2, R2, R6 ;  /* 0x0000000002027229 */ /* 0x010fd00000000006 */
[----:B-----5:R-:W-:-:S08]  /*0670*/  DADD R2, R2, R8 ;  /* 0x0000000002027229 */ /* 0x020fd00000000008 */
[----:B------:R-:W-:-:S08]  /*0680*/  DADD R2, R2, R18 ;  /* 0x0000000002027229 */ /* 0x000fd00000000012 */
[----:B------:R-:W-:-:S08]  /*0690*/  DADD R2, R2, R16 ;  /* 0x0000000002027229 */ /* 0x000fd00000000010 */
[----:B------:R-:W-:-:S08]  /*06a0*/  DADD R2, R2, R14 ;  /* 0x0000000002027229 */ /* 0x000fd0000000000e */
[----:B------:R-:W-:-:S11]  /*06b0*/  DADD R10, R2, R12 ;  /* 0x00000000020a7229 */ /* 0x000fd6000000000c */
.L_x_3:
        /* <DEDUP_REMOVED lines=13> */
[----:B------:R-:W-:-:S06]  /*0790*/  IMAD.WIDE R16, R25, 0x8, R12 ;  /* 0x0000000819107825 */ /* 0x000fcc00078e020c */
[----:B------:R-:W5:Y:S01]  /*07a0*/  LDG.E.64 R16, desc[UR8][R16.64] ;  /* 0x0000000810107981 */ /* 0x000f62000c1e1b00 */
[----:B------:R-:W-:Y:S01]  /*07b0*/  UIADD3 UR4, UPT, UPT, UR4, 0x4, URZ ;  /* 0x0000000404047890 */ /* 0x000fe2000fffe0ff */
[----:B--2---:R-:W-:-:S08]  /*07c0*/  DADD R4, R10, R4 ;  /* 0x000000000a047229 */ /* 0x004fd00000000004 */
[----:B---3--:R-:W-:-:S08]  /*07d0*/  DADD R4, R4, R8 ;  /* 0x0000000004047229 */ /* 0x008fd00000000008 */
[----:B----4-:R-:W-:-:S08]  /*07e0*/  DADD R4, R4, R14 ;  /* 0x0000000004047229 */ /* 0x010fd0000000000e */
[----:B-----5:R-:W-:-:S11]  /*07f0*/  DADD R10, R4, R16 ;  /* 0x00000000040a7229 */ /* 0x020fd60000000010 */
.L_x_4:
[----:B------:R-:W-:Y:S05]  /*0800*/  BRA.U !UP1, `(.L_x_0) ;  /* 0x0000000109287547 */ /* 0x000fea000b800000 */
[----:B------:R-:W0:Y:S01]  /*0810*/  LDC.64 R4, c[0x0][0x388] ;  /* 0x0000e200ff047b82 */ /* 0x000e220000000a00 */
[----:B------:R-:W-:Y:S01]  /*0820*/  IMAD R6, R25, UR4, R0 ;  /* 0x0000000419067c24 */ /* 0x000fe2000f8e0200 */
[----:B------:R-:W-:-:S12]  /*0830*/  UIADD3 UR5, UPT, UPT, -UR5, URZ, URZ ;  /* 0x000000ff05057290 */ /* 0x000fd8000fffe1ff */
.L_x_5:
[----:B0-----:R-:W-:-:S06]  /*0840*/  IMAD.WIDE R2, R6, 0x8, R4 ;  /* 0x0000000806027825 */ /* 0x001fcc00078e0204 */
[----:B------:R-:W2:Y:S01]  /*0850*/  LDG.E.64 R2, desc[UR8][R2.64] ;  /* 0x0000000802027981 */ /* 0x000ea2000c1e1b00 */
[----:B------:R-:W-:Y:S01]  /*0860*/  UIADD3 UR5, UPT, UPT, UR5, 0x1, URZ ;  /* 0x0000000105057890 */ /* 0x000fe2000fffe0ff */
[----:B------:R-:W-:-:S03]  /*0870*/  IADD3 R6, PT, PT, R6, R25, RZ ;  /* 0x0000001906067210 */ /* 0x000fc60007ffe0ff */
[----:B------:R-:W-:Y:S01]  /*0880*/  UISETP.NE.AND UP0, UPT, UR5, URZ, UPT ;  /* 0x000000ff0500728c */ /* 0x000fe2000bf05270 */
[----:B--2---:R-:W-:-:S08]  /*0890*/  DADD R10, R2, R10 ;  /* 0x00000000020a7229 */ /* 0x004fd0000000000a */
[----:B------:R-:W-:Y:S05]  /*08a0*/  BRA.U UP0, `(.L_x_5) ;  /* 0xfffffffd00e47547 */ /* 0x000fea000b83ffff */
.L_x_0:
[----:B------:R-:W0:Y:S01]  /*08b0*/  I2F.F64 R6, UR7 ;  /* 0x0000000700067d12 */ /* 0x000e220008201c00 */
[----:B------:R-:W-:Y:S01]  /*08c0*/  IMAD.MOV.U32 R2, RZ, RZ, 0x1 ;  /* 0x00000001ff027424 */ /* 0x000fe200078e00ff */
[----:B------:R-:W1:Y:S01]  /*08d0*/  LDCU.64 UR4, c[0x0][0x398] ;  /* 0x00007300ff0477ac */ /* 0x000e620008000a00 */
[----:B------:R-:W2:Y:S05]  /*08e0*/  LDC R12, c[0x0][0x39c] ;  /* 0x0000e700ff0c7b82 */ /* 0x000eaa0000000800 */
[----:B0-----:R-:W0:Y:S01]  /*08f0*/  MUFU.RCP64H R3, R7 ;  /* 0x0000000700037308 */ /* 0x001e220000001800 */
[----:B--2---:R-:W-:Y:S01]  /*0900*/  FSETP.GEU.AND P1, PT, |R12|, 6.5827683646048100446e-37, PT ;  /* 0x036000000c00780b */ /* 0x004fe20003f2e200 */
[----:B0-----:R-:W-:-:S08]  /*0910*/  DFMA R4, -R6, R2, 1 ;  /* 0x3ff000000604742b */ /* 0x001fd00000000102 */
[----:B------:R-:W-:-:S08]  /*0920*/  DFMA R4, R4, R4, R4 ;  /* 0x000000040404722b */ /* 0x000fd00000000004 */
[----:B------:R-:W-:-:S08]  /*0930*/  DFMA R4, R2, R4, R2 ;  /* 0x000000040204722b */ /* 0x000fd00000000002 */
[----:B------:R-:W-:-:S08]  /*0940*/  DFMA R2, -R6, R4, 1 ;  /* 0x3ff000000602742b */ /* 0x000fd00000000104 */
[----:B------:R-:W-:-:S08]  /*0950*/  DFMA R2, R4, R2, R4 ;  /* 0x000000020402722b */ /* 0x000fd00000000004 */
[----:B-1----:R-:W-:-:S08]  /*0960*/  DMUL R4, R2, UR4 ;  /* 0x0000000402047c28 */ /* 0x002fd00008000000 */
[----:B------:R-:W-:-:S08]  /*0970*/  DFMA R8, -R6, R4, UR4 ;  /* 0x0000000406087e2b */ /* 0x000fd00008000104 */
[----:B------:R-:W-:-:S10]  /*0980*/  DFMA R2, R2, R8, R4 ;  /* 0x000000080202722b */ /* 0x000fd40000000004 */
[----:B------:R-:W-:-:S05]  /*0990*/  FFMA R4, RZ, R7, R3 ;  /* 0x00000007ff047223 */ /* 0x000fca0000000003 */
[----:B------:R-:W-:-:S13]  /*09a0*/  FSETP.GT.AND P0, PT, |R4|, 1.469367938527859385e-39, PT ;  /* 0x001000000400780b */ /* 0x000fda0003f04200 */
[----:B------:R-:W-:Y:S05]  /*09b0*/  @P0 BRA P1, `(.L_x_6) ;  /* 0x0000000000080947 */ /* 0x000fea0000800000 */
[----:B------:R-:W-:-:S07]  /*09c0*/  MOV R16, 0x9e0 ;  /* 0x000009e000107802 */ /* 0x000fce0000000f00 */
[----:B------:R-:W-:Y:S05]  /*09d0*/  CALL.REL.NOINC `($__internal_0_$__cuda_sm20_div_rn_f64_full) ;  /* 0x0000000000187944 */ /* 0x000fea0003c00000 */
.L_x_6:
[----:B------:R-:W0:Y:S02]  /*09e0*/  LDC.64 R4, c[0x0][0x380] ;  /* 0x0000e000ff047b82 */ /* 0x000e240000000a00 */
[----:B0-----:R-:W-:-:S05]  /*09f0*/  IMAD.WIDE R4, R0, 0x8, R4 ;  /* 0x0000000800047825 */ /* 0x001fca00078e0204 */
[----:B------:R-:W2:Y:S02]  /*0a00*/  LDG.E.64 R6, desc[UR8][R4.64] ;  /* 0x0000000804067981 */ /* 0x000ea4000c1e1b00 */
[----:B--2---:R-:W-:-:S07]  /*0a10*/  DFMA R6, -R2, R10, R6 ;  /* 0x0000000a0206722b */ /* 0x004fce0000000106 */
[----:B------:R-:W-:Y:S01]  /*0a20*/  STG.E.64 desc[UR8][R4.64], R6 ;  /* 0x0000000604007986 */ /* 0x000fe2000c101b08 */
[----:B------:R-:W-:Y:S05]  /*0a30*/  EXIT ;  /* 0x000000000000794d */ /* 0x000fea0003800000 */
        .weak           $__internal_0_$__cuda_sm20_div_rn_f64_full
        .type           $__internal_0_$__cuda_sm20_div_rn_f64_full,@function
        .size           $__internal_0_$__cuda_sm20_div_rn_f64_full,(.L_x_94 - $__internal_0_$__cuda_sm20_div_rn_f64_full)
$__internal_0_$__cuda_sm20_div_rn_f64_full:
[C---:B------:R-:W-:Y:S01]  /*0a40*/  FSETP.GEU.AND P0, PT, |R7|.reuse, 1.469367938527859385e-39, PT ;  /* 0x001000000700780b */ /* 0x040fe20003f0e200 */
[----:B------:R-:W0:Y:S01]  /*0a50*/  LDC.64 R2, c[0x0][0x398] ;  /* 0x0000e600ff027b82 */ /* 0x000e220000000a00 */
[C---:B------:R-:W-:Y:S01]  /*0a60*/  LOP3.LUT R4, R7.reuse, 0x800fffff, RZ, 0xc0, !PT ;  /* 0x800fffff07047812 */ /* 0x040fe200078ec0ff */
[----:B------:R-:W-:Y:S01]  /*0a70*/  IMAD.MOV.U32 R18, RZ, RZ, 0x1ca00000 ;  /* 0x1ca00000ff127424 */ /* 0x000fe200078e00ff */
[----:B------:R-:W-:Y:S02]  /*0a80*/  MOV R8, 0x1 ;  /* 0x0000000100087802 */ /* 0x000fe40000000f00 */
[----:B------:R-:W-:Y:S01]  /*0a90*/  LOP3.LUT R5, R4, 0x3ff00000, RZ, 0xfc, !PT ;  /* 0x3ff0000004057812 */ /* 0x000fe200078efcff */
[----:B------:R-:W-:Y:S01]  /*0aa0*/  IMAD.MOV.U32 R4, RZ, RZ, R6 ;  /* 0x000000ffff047224 */ /* 0x000fe200078e0006 */
[----:B------:R-:W-:-:S05]  /*0ab0*/  LOP3.LUT R20, R7, 0x7ff00000, RZ, 0xc0, !PT ;  /* 0x7ff0000007147812 */ /* 0x000fca00078ec0ff */
[----:B------:R-:W-:-:S06]  /*0ac0*/  @!P0 DMUL R4, R6, 8.98846567431157953865e+307 ;  /* 0x7fe0000006048828 */ /* 0x000fcc0000000000 */
[----:B------:R-:W1:Y:S01]  /*0ad0*/  MUFU.RCP64H R9, R5 ;  /* 0x0000000500097308 */ /* 0x000e620000001800 */
[----:B0-----:R-:W-:-:S04]  /*0ae0*/  LOP3.LUT R17, R3, 0x7ff00000, RZ, 0xc0, !PT ;  /* 0x7ff0000003117812 */ /* 0x001fc800078ec0ff */
[----:B------:R-:W-:Y:S01]  /*0af0*/  ISETP.GE.U32.AND P1, PT, R17, R20, PT ;  /* 0x000000141100720c */ /* 0x000fe20003f26070 */
[----:B------:R-:W-:Y:S01]  /*0b00*/  IMAD.MOV.U32 R19, RZ, RZ, R17 ;  /* 0x000000ffff137224 */ /* 0x000fe200078e0011 */
[----:B-1----:R-:W-:-:S08]  /*0b10*/  DFMA R12, R8, -R4, 1 ;  /* 0x3ff00000080c742b */ /* 0x002fd00000000804 */
[----:B------:R-:W-:-:S08]  /*0b20*/  DFMA R12, R12, R12, R12 ;  /* 0x0000000c0c0c722b */ /* 0x000fd0000000000c */
[----:B------:R-:W-:Y:S01]  /*0b30*/  DFMA R12, R8, R12, R8 ;  /* 0x0000000c080c722b */ /* 0x000fe20000000008 */
[----:B------:R-:W-:Y:S02]  /*0b40*/  SEL R8, R18, 0x63400000, !P1 ;  /* 0x6340000012087807 */ /* 0x000fe40004800000 */
[----:B------:R-:W-:Y:S02]  /*0b50*/  FSETP.GEU.AND P1, PT, |R3|, 1.469367938527859385e-39, PT ;  /* 0x001000000300780b */ /* 0x000fe40003f2e200 */
[----:B------:R-:W-:-:S03]  /*0b60*/  LOP3.LUT R9, R8, 0x800fffff, R3, 0xf8, !PT ;  /* 0x800fffff08097812 */ /* 0x000fc600078ef803 */
[----:B------:R-:W-:Y:S01]  /*0b70*/  DFMA R14, R12, -R4, 1 ;  /* 0x3ff000000c0e742b */ /* 0x000fe20000000804 */
[----:B------:R-:W-:-:S07]  /*0b80*/  MOV R8, R2 ;  /* 0x0000000200087202 */ /* 0x000fce0000000f00 */
[----:B------:R-:W-:Y:S01]  /*0b90*/  DFMA R12, R12, R14, R12 ;  /* 0x0000000e0c0c722b */ /* 0x000fe2000000000c */
[----:B------:R-:W-:Y:S10]  /*0ba0*/  @P1 BRA `(.L_x_7) ;  /* 0x0000000000201947 */ /* 0x000ff40003800000 */
[----:B------:R-:W-:-:S04]  /*0bb0*/  LOP3.LUT R14, R7, 0x7ff00000, RZ, 0xc0, !PT ;  /* 0x7ff00000070e7812 */ /* 0x000fc800078ec0ff */
[----:B------:R-:W-:-:S04]  /*0bc0*/  ISETP.GE.U32.AND P1, PT, R17, R14, PT ;  /* 0x0000000e1100720c */ /* 0x000fc80003f26070 */
[----:B------:R-:W-:-:S04]  /*0bd0*/  SEL R14, R18, 0x63400000, !P1 ;  /* 0x63400000120e7807 */ /* 0x000fc80004800000 */
[----:B------:R-:W-:-:S04]  /*0be0*/  LOP3.LUT R14, R14, 0x80000000, R3, 0xf8, !PT ;  /* 0x800000000e0e7812 */ /* 0x000fc800078ef803 */
[----:B------:R-:W-:Y:S01]  /*0bf0*/  LOP3.LUT R15, R14, 0x100000, RZ, 0xfc, !PT ;  /* 0x001000000e0f7812 */ /* 0x000fe200078efcff */
[----:B------:R-:W-:-:S06]  /*0c00*/  IMAD.MOV.U32 R14, RZ, RZ, RZ ;  /* 0x000000ffff0e7224 */ /* 0x000fcc00078e00ff */
[----:B------:R-:W-:-:S10]  /*0c10*/  DFMA R8, R8, 2, -R14 ;  /* 0x400000000808782b */ /* 0x000fd4000000080e */
[----:B------:R-:W-:-:S07]  /*0c20*/  LOP3.LUT R19, R9, 0x7ff00000, RZ, 0xc0, !PT ;  /* 0x7ff0000009137812 */ /* 0x000fce00078ec0ff */
.L_x_7:
[----:B------:R-:W-:Y:S01]  /*0c30*/  IMAD.MOV.U32 R22, RZ, RZ, R20 ;  /* 0x000000ffff167224 */ /* 0x000fe200078e0014 */
[----:B------:R-:W-:Y:S01]  /*0c40*/  @!P0 LOP3.LUT R22, R5, 0x7ff00000, RZ, 0xc0, !PT ;  /* 0x7ff0000005168812 */ /* 0x000fe200078ec0ff */
[----:B------:R-:W-:Y:S01]  /*0c50*/  DMUL R14, R12, R8 ;  /* 0x000000080c0e7228 */ /* 0x000fe20000000000 */
[----:B------:R-:W-:-:S03]  /*0c60*/  IADD3 R23, PT, PT, R19, -0x1, RZ ;  /* 0xffffffff13177810 */ /* 0x000fc60007ffe0ff */
[----:B------:R-:W-:Y:S01]  /*0c70*/  VIADD R24, R22, 0xffffffff ;  /* 0xffffffff16187836 */ /* 0x000fe20000000000 */
[----:B------:R-:W-:-:S03]  /*0c80*/  ISETP.GT.U32.AND P0, PT, R23, 0x7feffffe, PT ;  /* 0x7feffffe1700780c */ /* 0x000fc60003f04070 */
[----:B------:R-:W-:Y:S01]  /*0c90*/  DFMA R20, R14, -R4, R8 ;  /* 0x800000040e14722b */ /* 0x000fe20000000008 */
[----:B------:R-:W-:-:S07]  /*0ca0*/  ISETP.GT.U32.OR P0, PT, R24, 0x7feffffe, P0 ;  /* 0x7feffffe1800780c */ /* 0x000fce0000704470 */
[----:B------:R-:W-:-:S06]  /*0cb0*/  DFMA R12, R12, R20, R14 ;  /* 0x000000140c0c722b */ /* 0x000fcc000000000e */
[----:B------:R-:W-:Y:S05]  /*0cc0*/  @P0 BRA `(.L_x_8) ;  /* 0x00000000006c0947 */ /* 0x000fea0003800000 */
[----:B------:R-:W-:-:S04]  /*0cd0*/  LOP3.LUT R14, R7, 0x7ff00000, RZ, 0xc0, !PT ;  /* 0x7ff00000070e7812 */ /* 0x000fc800078ec0ff */
[CC--:B------:R-:W-:Y:S02]  /*0ce0*/  VIADDMNMX R2, R17.reuse, -R14.reuse, 0xb9600000, !PT ;  /* 0xb960000011027446 */ /* 0x0c0fe4000780090e */
[----:B------:R-:W-:Y:S02]  /*0cf0*/  ISETP.GE.U32.AND P0, PT, R17, R14, PT ;  /* 0x0000000e1100720c */ /* 0x000fe40003f06070 */
[----:B------:R-:W-:Y:S02]  /*0d00*/  VIMNMX R2, PT, PT, R2, 0x46a00000, PT ;  /* 0x46a0000002027848 */ /* 0x000fe40003fe0100 */
[----:B------:R-:W-:-:S05]  /*0d10*/  SEL R17, R18, 0x63400000, !P0 ;  /* 0x6340000012117807 */ /* 0x000fca0004000000 */
[----:B------:R-:W-:Y:S02]  /*0d20*/  IMAD.IADD R17, R2, 0x1, -R17 ;  /* 0x0000000102117824 */ /* 0x000fe400078e0a11 */
[----:B------:R-:W-:-:S03]  /*0d30*/  IMAD.MOV.U32 R2, RZ, RZ, RZ ;  /* 0x000000ffff027224 */ /* 0x000fc600078e00ff */
[----:B------:R-:W-:-:S06]  /*0d40*/  IADD3 R3, PT, PT, R17, 0x7fe00000, RZ ;  /* 0x7fe0000011037810 */ /* 0x000fcc0007ffe0ff */
[----:B------:R-:W-:-:S10]  /*0d50*/  DMUL R14, R12, R2 ;  /* 0x000000020c0e7228 */ /* 0x000fd40000000000 */
[----:B------:R-:W-:-:S13]  /*0d60*/  FSETP.GTU.AND P0, PT, |R15|, 1.469367938527859385e-39, PT ;  /* 0x001000000f00780b */ /* 0x000fda0003f0c200 */
[----:B------:R-:W-:Y:S05]  /*0d70*/  @P0 BRA `(.L_x_9) ;  /* 0x0000000000980947 */ /* 0x000fea0003800000 */
[----:B------:R-:W-:Y:S01]  /*0d80*/  DFMA R4, R12, -R4, R8 ;  /* 0x800000040c04722b */ /* 0x000fe20000000008 */
[----:B------:R-:W-:-:S09]  /*0d90*/  IMAD.MOV.U32 R2, RZ, RZ, RZ ;  /* 0x000000ffff027224 */ /* 0x000fd200078e00ff */
[C---:B------:R-:W-:Y:S02]  /*0da0*/  FSETP.NEU.AND P0, PT, R5.reuse, RZ, PT ;  /* 0x000000ff0500720b */ /* 0x040fe40003f0d000 */
[----:B------:R-:W-:-:S04]  /*0db0*/  LOP3.LUT R7, R5, 0x80000000, R7, 0x48, !PT ;  /* 0x8000000005077812 */ /* 0x000fc800078e4807 */
[----:B------:R-:W-:-:S07]  /*0dc0*/  LOP3.LUT R3, R7, R3, RZ, 0xfc, !PT ;  /* 0x0000000307037212 */ /* 0x000fce00078efcff */
[----:B------:R-:W-:Y:S05]  /*0dd0*/  @!P0 BRA `(.L_x_9) ;  /* 0x0000000000808947 */ /* 0x000fea0003800000 */
[C---:B------:R-:W-:Y:S01]  /*0de0*/  IADD3 R5, PT, PT, -R17.reuse, RZ, RZ ;  /* 0x000000ff11057210 */ /* 0x040fe20007ffe1ff */
[----:B------:R-:W-:Y:S01]  /*0df0*/  IMAD.MOV.U32 R4, RZ, RZ, RZ ;  /* 0x000000ffff047224 */ /* 0x000fe200078e00ff */
[----:B------:R-:W-:Y:S01]  /*0e00*/  DMUL.RP R2, R12, R2 ;  /* 0x000000020c027228 */ /* 0x000fe20000008000 */
[----:B------:R-:W-:-:S04]  /*0e10*/  IADD3 R17, PT, PT, -R17, -0x43300000, RZ ;  /* 0xbcd0000011117810 */ /* 0x000fc80007ffe1ff */
[----:B------:R-:W-:-:S05]  /*0e20*/  DFMA R4, R14, -R4, R12 ;  /* 0x800000040e04722b */ /* 0x000fca000000000c */
[----:B------:R-:W-:-:S05]  /*0e30*/  LOP3.LUT R7, R3, R7, RZ, 0x3c, !PT ;  /* 0x0000000703077212 */ /* 0x000fca00078e3cff */
[----:B------:R-:W-:-:S04]  /*0e40*/  FSETP.NEU.AND P0, PT, |R5|, R17, PT ;  /* 0x000000110500720b */ /* 0x000fc80003f0d200 */
[----:B------:R-:W-:Y:S02]  /*0e50*/  FSEL R14, R2, R14, !P0 ;  /* 0x0000000e020e7208 */ /* 0x000fe40004000000 */
[----:B------:R-:W-:Y:S01]  /*0e60*/  FSEL R15, R7, R15, !P0 ;  /* 0x0000000f070f7208 */ /* 0x000fe20004000000 */
[----:B------:R-:W-:Y:S06]  /*0e70*/  BRA `(.L_x_9) ;  /* 0x0000000000587947 */ /* 0x000fec0003800000 */
.L_x_8:
[----:B------:R-:W0:Y:S02]  /*0e80*/  LDC.64 R4, c[0x0][0x398] ;  /* 0x0000e600ff047b82 */ /* 0x000e240000000a00 */
[----:B0-----:R-:W-:-:S14]  /*0e90*/  DSETP.NAN.AND P0, PT, R4, R4, PT ;  /* 0x000000040400722a */ /* 0x001fdc0003f08000 */
[----:B------:R-:W-:Y:S05]  /*0ea0*/  @P0 BRA `(.L_x_10) ;  /* 0x0000000000440947 */ /* 0x000fea0003800000 */
[----:B------:R-:W-:-:S14]  /*0eb0*/  DSETP.NAN.AND P0, PT, R6, R6, PT ;  /* 0x000000060600722a */ /* 0x000fdc0003f08000 */
[----:B------:R-:W-:Y:S05]  /*0ec0*/  @P0 BRA `(.L_x_11) ;  /* 0x0000000000300947 */ /* 0x000fea0003800000 */
[----:B------:R-:W-:Y:S01]  /*0ed0*/  ISETP.NE.AND P0, PT, R19, R22, PT ;  /* 0x000000161300720c */ /* 0x000fe20003f05270 */
[----:B------:R-:W-:Y:S01]  /*0ee0*/  IMAD.MOV.U32 R14, RZ, RZ, 0x0 ;  /* 0x00000000ff0e7424 */ /* 0x000fe200078e00ff */
[----:B------:R-:W-:-:S11]  /*0ef0*/  MOV R15, 0xfff80000 ;  /* 0xfff80000000f7802 */ /* 0x000fd60000000f00 */
[----:B------:R-:W-:Y:S05]  /*0f00*/  @!P0 BRA `(.L_x_9) ;  /* 0x0000000000348947 */ /* 0x000fea0003800000 */
[----:B------:R-:W-:Y:S02]  /*0f10*/  ISETP.NE.AND P0, PT, R19, 0x7ff00000, PT ;  /* 0x7ff000001300780c */ /* 0x000fe40003f05270 */
[----:B------:R-:W-:Y:S02]  /*0f20*/  LOP3.LUT R15, R7, 0x80000000, R3, 0x48, !PT ;  /* 0x80000000070f7812 */ /* 0x000fe400078e4803 */
[----:B------:R-:W-:-:S13]  /*0f30*/  ISETP.EQ.OR P0, PT, R22, RZ, !P0 ;  /* 0x000000ff1600720c */ /* 0x000fda0004702670 */
[----:B------:R-:W-:Y:S01]  /*0f40*/  @P0 LOP3.LUT R2, R15, 0x7ff00000, RZ, 0xfc, !PT ;  /* 0x7ff000000f020812 */ /* 0x000fe200078efcff */
[----:B------:R-:W-:Y:S02]  /*0f50*/  @!P0 IMAD.MOV.U32 R14, RZ, RZ, RZ ;  /* 0x000000ffff0e8224 */ /* 0x000fe400078e00ff */
[----:B------:R-:W-:Y:S01]  /*0f60*/  @P0 IMAD.MOV.U32 R14, RZ, RZ, RZ ;  /* 0x000000ffff0e0224 */ /* 0x000fe200078e00ff */
[----:B------:R-:W-:Y:S01]  /*0f70*/  @P0 MOV R15, R2 ;  /* 0x00000002000f0202 */ /* 0x000fe20000000f00 */
[----:B------:R-:W-:Y:S06]  /*0f80*/  BRA `(.L_x_9) ;  /* 0x0000000000147947 */ /* 0x000fec0003800000 */
.L_x_11:
[----:B------:R-:W-:Y:S01]  /*0f90*/  LOP3.LUT R15, R7, 0x80000, RZ, 0xfc, !PT ;  /* 0x00080000070f7812 */ /* 0x000fe200078efcff */
[----:B------:R-:W-:Y:S01]  /*0fa0*/  IMAD.MOV.U32 R14, RZ, RZ, R6 ;  /* 0x000000ffff0e7224 */ /* 0x000fe200078e0006 */
[----:B------:R-:W-:Y:S06]  /*0fb0*/  BRA `(.L_x_9) ;  /* 0x0000000000087947 */ /* 0x000fec0003800000 */
.L_x_10:
[----:B------:R-:W-:Y:S01]  /*0fc0*/  LOP3.LUT R15, R3, 0x80000, RZ, 0xfc, !PT ;  /* 0x00080000030f7812 */ /* 0x000fe200078efcff */
[----:B------:R-:W-:-:S07]  /*0fd0*/  IMAD.MOV.U32 R14, RZ, RZ, R2 ;  /* 0x000000ffff0e7224 */ /* 0x000fce00078e0002 */
.L_x_9:
[----:B------:R-:W-:Y:S01]  /*0fe0*/  MOV R17, 0x0 ;  /* 0x0000000000117802 */ /* 0x000fe20000000f00 */
[----:B------:R-:W-:Y:S01]  /*0ff0*/  IMAD.MOV.U32 R3, RZ, RZ, R15 ;  /* 0x000000ffff037224 */ /* 0x000fe200078e000f */
[----:B------:R-:W-:Y:S02]  /*1000*/  MOV R2, R14 ;  /* 0x0000000e00027202 */ /* 0x000fe40000000f00 */
[----:B------:R-:W-:Y:S05]  /*1010*/  RET.REL.NODEC R16 `(_Z17updateBiasesBatchPdPKdiid) ;  /* 0xffffffec10f87950 */ /* 0x000fea0003c3ffff */
.L_x_12:
[----:B------:R-:W-:-:S00]  /*1020*/  BRA `(.L_x_12) ;  /* 0xfffffffc00fc7947 */ /* 0x000fc0000383ffff */
[----:B------:R-:W-:-:S00]  /*1030*/  NOP ;  /* 0x0000000000007918 */ /* 0x000fc00000000000 */
        /* <DEDUP_REMOVED lines=12> */
.L_x_94:


//--------------------- .text._Z18updateWeightsBatchPdPKdS1_iiidd --------------------------
	.section	.text._Z18updateWeightsBatchPdPKdS1_iiidd,"ax",@progbits
	.align	128
        .global         _Z18updateWeightsBatchPdPKdS1_iiidd
        .type           _Z18updateWeightsBatchPdPKdS1_iiidd,@function
        .size           _Z18updateWeightsBatchPdPKdS1_iiidd,(.L_x_95 - _Z18updateWeightsBatchPdPKdS1_iiidd)
        .other          _Z18updateWeightsBatchPdPKdS1_iiidd,@"STO_CUDA_ENTRY STV_DEFAULT"
_Z18updateWeightsBatchPdPKdS1_iiidd:
.text._Z18updateWeightsBatchPdPKdS1_iiidd:
[----:B------:R-:W-:Y:S01]  /*0000*/  LDC R1, c[0x0][0x37c] ;  /* 0x0000df00ff017b82 */ /* 0x000fe20000000800 */
[----:B------:R-:W0:Y:S07]  /*0010*/  S2R R4, SR_TID.X ;  /* 0x0000000000047919 */ /* 0x000e2e0000002100 */
[----:B------:R-:W0:Y:S08]  /*0020*/  S2UR UR5, SR_CTAID.Y ;  /* 0x00000000000579c3 */ /* 0x000e300000002600 */
[----:B------:R-:W0:Y:S08]  /*0030*/  LDC R3, c[0x0][0x360] ;  /* 0x0000d800ff037b82 */ /* 0x000e300000000800 */
[----:B------:R-:W1:Y:S08]  /*0040*/  LDC R0, c[0x0][0x39c] ;  /* 0x0000e700ff007b82 */ /* 0x000e700000000800 */
[----:B------:R-:W2:Y:S08]  /*0050*/  S2UR UR4, SR_CTAID.X ;  /* 0x00000000000479c3 */ /* 0x000eb00000002500 */
[----:B------:R-:W2:Y:S01]  /*0060*/  LDC R2, c[0x0][0x3a0] ;  /* 0x0000e800ff027b82 */ /* 0x000ea20000000800 */
[----:B0-----:R-:W-:-:S05]  /*0070*/  IMAD R3, R3, UR5, R4 ;  /* 0x0000000503037c24 */ /* 0x001fca000f8e0204 */
[----:B-1----:R-:W-:-:S04]  /*0080*/  ISETP.GE.AND P0, PT, R3, R0, PT ;  /* 0x000000000300720c */ /* 0x002fc80003f06270 */
[----:B--2---:R-:W-:-:S13]  /*0090*/  ISETP.LE.OR P0, PT, R2, UR4, P0 ;  /* 0x0000000402007c0c */ /* 0x004fda0008703670 */
[----:B------:R-:W-:Y:S05]  /*00a0*/  @P0 EXIT ;  /* 0x000000000000094d */ /* 0x000fea0003800000 */
[----:B------:R-:W0:Y:S01]  /*00b0*/  LDC R4, c[0x0][0x398] ;  /* 0x0000e600ff047b82 */ /* 0x000e220000000800 */
[----:B------:R-:W1:Y:S01]  /*00c0*/  LDCU.64 UR6, c[0x0][0x358] ;  /* 0x00006b00ff0677ac */ /* 0x000e620008000a00 */
[----:B------:R-:W-:Y:S02]  /*00d0*/  CS2R R16, SRZ ;  /* 0x0000000000107805 */ /* 0x000fe4000001ff00 */
[----:B0-----:R-:W-:-:S13]  /*00e0*/  ISETP.GE.AND P0, PT, R4, 0x1, PT ;  /* 0x000000010400780c */ /* 0x001fda0003f06270 */
[----:B-1----:R-:W-:Y:S05]  /*00f0*/  @!P0 BRA `(.L_x_13) ;  /* 0x0000000400d08947 */ /* 0x002fea0003800000 */
[C---:B------:R-:W-:Y:S01]  /*0100*/  ISETP.GE.U32.AND P1, PT, R4.reuse, 0x8, PT ;  /* 0x000000080400780c */ /* 0x040fe20003f26070 */
[----:B------:R-:W-:Y:S01]  /*0110*/  IMAD.MOV.U32 R7, RZ, RZ, RZ ;  /* 0x000000ffff077224 */ /* 0x000fe200078e00ff */
[----:B------:R-:W-:Y:S02]  /*0120*/  LOP3.LUT R6, R4, 0x7, RZ, 0xc0, !PT ;  /* 0x0000000704067812 */ /* 0x000fe400078ec0ff */
[----:B------:R-:W-:Y:S02]  /*0130*/  CS2R R16, SRZ ;  /* 0x0000000000107805 */ /* 0x000fe4000001ff00 */
[----:B------:R-:W-:-:S07]  /*0140*/  ISETP.NE.AND P0, PT, R6, RZ, PT ;  /* 0x000000ff0600720c */ /* 0x000fce0003f05270 */
[----:B------:R-:W-:Y:S06]  /*0150*/  @!P1 BRA `(.L_x_14) ;  /* 0x0000000000d09947 */ /* 0x000fec0003800000 */
[----:B------:R-:W-:Y:S01]  /*0160*/  LOP3.LUT R7, R4, 0x7ffffff8, RZ, 0xc0, !PT ;  /* 0x7ffffff804077812 */ /* 0x000fe200078ec0ff */
[----:B------:R-:W-:Y:S01]  /*0170*/  IMAD.U32 R5, RZ, RZ, UR4 ;  /* 0x00000004ff057e24 */ /* 0x000fe2000f8e00ff */
[----:B------:R-:W-:Y:S01]  /*0180*/  CS2R R16, SRZ ;  /* 0x0000000000107805 */ /* 0x000fe2000001ff00 */
[----:B------:R-:W-:Y:S01]  /*0190*/  IMAD.MOV.U32 R25, RZ, RZ, R3 ;  /* 0x000000ffff197224 */ /* 0x000fe200078e0003 */
[----:B------:R-:W-:-:S07]  /*01a0*/  IADD3 R24, PT, PT, -R7, RZ, RZ ;  /* 0x000000ff07187210 */ /* 0x000fce0007ffe1ff */
.L_x_15:
[----:B------:R-:W0:Y:S08]  /*01b0*/  LDC.64 R20, c[0x0][0x390] ;  /* 0x0000e400ff147b82 */ /* 0x000e300000000a00 */
[----:B------:R-:W1:Y:S01]  /*01c0*/  LDC.64 R22, c[0x0][0x388] ;  /* 0x0000e200ff167b82 */ /* 0x000e620000000a00 */
[----:B0-----:R-:W-:-:S05]  /*01d0*/  IMAD.WIDE R20, R5, 0x8, R20 ;  /* 0x0000000805147825 */ /* 0x001fca00078e0214 */
[----:B------:R-:W2:Y:S01]  /*01e0*/  LDG.E.64 R8, desc[UR6][R20.64] ;  /* 0x0000000614087981 */ /* 0x000ea2000c1e1b00 */
[----:B-1----:R-:W-:-:S05]  /*01f0*/  IMAD.WIDE R22, R25, 0x8, R22 ;  /* 0x0000000819167825 */ /* 0x002fca00078e0216 */
[----:B------:R-:W2:Y:S01]  /*0200*/  LDG.E.64 R14, desc[UR6][R22.64] ;  /* 0x00000006160e7981 */ /* 0x000ea2000c1e1b00 */
[----:B------:R-:W-:-:S04]  /*0210*/  IMAD.WIDE R28, R2, 0x8, R20 ;  /* 0x00000008021c7825 */ /* 0x000fc800078e0214 */
[C---:B------:R-:W-:Y:S01]  /*0220*/  IMAD.WIDE R18, R0.reuse, 0x8, R22 ;  /* 0x0000000800127825 */ /* 0x040fe200078e0216 */
[----:B------:R0:W3:Y:S04]  /*0230*/  LDG.E.64 R12, desc[UR6][R28.64] ;  /* 0x000000061c0c7981 */ /* 0x0000e8000c1e1b00 */
[----:B------:R-:W3:Y:S01]  /*0240*/  LDG.E.64 R10, desc[UR6][R18.64] ;  /* 0x00000006120a7981 */ /* 0x000ee2000c1e1b00 */
[----:B------:R-:W-:-:S04]  /*0250*/  IMAD.WIDE R26, R0, 0x8, R18 ;  /* 0x00000008001a7825 */ /* 0x000fc800078e0212 */
[----:B0-----:R-:W-:Y:S01]  /*0260*/  IMAD.WIDE R28, R2, 0x8, R28 ;  /* 0x00000008021c7825 */ /* 0x001fe200078e021c */
[----:B--2---:R-:W-:-:S04]  /*0270*/  DFMA R14, R8, R14, R16 ;  /* 0x0000000e080e722b */ /* 0x004fc80000000010 */
[----:B------:R-:W2:Y:S04]  /*0280*/  LDG.E.64 R8, desc[UR6][R28.64] ;  /* 0x000000061c087981 */ /* 0x000ea8000c1e1b00 */
[----:B------:R-:W2:Y:S01]  /*0290*/  LDG.E.64 R16, desc[UR6][R26.64] ;  /* 0x000000061a107981 */ /* 0x000ea2000c1e1b00 */
[----:B------:R-:W-:-:S04]  /*02a0*/  IMAD.WIDE R20, R2, 0x8, R28 ;  /* 0x0000000802147825 */ /* 0x000fc800078e021c */
[C---:B------:R-:W-:Y:S01]  /*02b0*/  IMAD.WIDE R22, R0.reuse, 0x8, R26 ;  /* 0x0000000800167825 */ /* 0x040fe200078e021a */
[----:B---3--:R-:W-:Y:S01]  /*02c0*/  DFMA R10, R12, R10, R14 ;  /* 0x0000000a0c0a722b */ /* 0x008fe2000000000e */
        /* <DEDUP_REMOVED lines=13> */
[----:B0-----:R-:W-:-:S04]  /*03a0*/  IMAD.WIDE R26, R2, 0x8, R26 ;  /* 0x00000008021a7825 */ /* 0x001fc800078e021a */
[----:B------:R-:W-:-:S04]  /*03b0*/  IMAD.WIDE R18, R0, 0x8, R22 ;  /* 0x0000000800127825 */ /* 0x000fc800078e0216 */
[----:B------:R-:W-:Y:S02]  /*03c0*/  IMAD.WIDE R20, R2, 0x8, R26 ;  /* 0x0000000802147825 */ /* 0x000fe400078e021a */
[----:B------:R-:W4:Y:S04]  /*03d0*/  LDG.E.64 R18, desc[UR6][R18.64] ;  /* 0x0000000612127981 */ /* 0x000f28000c1e1b00 */
[----:B------:R-:W4:Y:S01]  /*03e0*/  LDG.E.64 R20, desc[UR6][R20.64] ;  /* 0x0000000614147981 */ /* 0x000f22000c1e1b00 */
[----:B--2---:R-:W-:-:S03]  /*03f0*/  DFMA R8, R10, R8, R12 ;  /* 0x000000080a08722b */ /* 0x004fc6000000000c */
[----:B------:R-:W2:Y:S04]  /*0400*/  LDG.E.64 R10, desc[UR6][R26.64] ;  /* 0x000000061a0a7981 */ /* 0x000ea8000c1e1b00 */
[----:B------:R-:W2:Y:S01]  /*0410*/  LDG.E.64 R12, desc[UR6][R22.64] ;  /* 0x00000006160c7981 */ /* 0x000ea2000c1e1b00 */
[----:B------:R-:W-:Y:S01]  /*0420*/  VIADD R24, R24, 0x8 ;  /* 0x0000000818187836 */ /* 0x000fe20000000000 */
[----:B---3--:R-:W-:-:S04]  /*0430*/  DFMA R8, R14, R16, R8 ;  /* 0x000000100e08722b */ /* 0x008fc80000000008 */
[----:B------:R-:W-:Y:S01]  /*0440*/  ISETP.NE.AND P1, PT, R24, RZ, PT ;  /* 0x000000ff1800720c */ /* 0x000fe20003f25270 */
[----:B------:R-:W-:Y:S02]  /*0450*/  IMAD R5, R2, 0x8, R5 ;  /* 0x0000000802057824 */ /* 0x000fe400078e0205 */
[----:B------:R-:W-:Y:S01]  /*0460*/  IMAD R25, R0, 0x8, R25 ;  /* 0x0000000800197824 */ /* 0x000fe200078e0219 */
[----:B--2---:R-:W-:-:S08]  /*0470*/  DFMA R8, R10, R12, R8 ;  /* 0x0000000c0a08722b */ /* 0x004fd00000000008 */
[----:B----4-:R-:W-:Y:S01]  /*0480*/  DFMA R16, R20, R18, R8 ;  /* 0x000000121410722b */ /* 0x010fe20000000008 */
[----:B------:R-:W-:Y:S10]  /*0490*/  @P1 BRA `(.L_x_15) ;  /* 0xfffffffc00441947 */ /* 0x000ff4000383ffff */
.L_x_14:
[----:B------:R-:W-:Y:S05]  /*04a0*/  @!P0 BRA `(.L_x_13) ;  /* 0x0000000000e48947 */ /* 0x000fea0003800000 */
[----:B------:R-:W-:Y:S02]  /*04b0*/  ISETP.GE.U32.AND P0, PT, R6, 0x4, PT ;  /* 0x000000040600780c */ /* 0x000fe40003f06070 */
[----:B------:R-:W-:-:S04]  /*04c0*/  LOP3.LUT R5, R4, 0x3, RZ, 0xc0, !PT ;  /* 0x0000000304057812 */ /* 0x000fc800078ec0ff */
[----:B------:R-:W-:-:S07]  /*04d0*/  ISETP.NE.AND P1, PT, R5, RZ, PT ;  /* 0x000000ff0500720c */ /* 0x000fce0003f25270 */
[----:B------:R-:W-:Y:S06]  /*04e0*/  @!P0 BRA `(.L_x_16) ;  /* 0x0000000000648947 */ /* 0x000fec0003800000 */
[----:B------:R-:W0:Y:S01]  /*04f0*/  LDC.64 R22, c[0x0][0x390] ;  /* 0x0000e400ff167b82 */ /* 0x000e220000000a00 */
[C---:B------:R-:W-:Y:S02]  /*0500*/  IMAD R11, R7.reuse, R2, UR4 ;  /* 0x00000004070b7e24 */ /* 0x040fe4000f8e0202 */
[----:B------:R-:W-:-:S05]  /*0510*/  IMAD R13, R7, R0, R3 ;  /* 0x00000000070d7224 */ /* 0x000fca00078e0203 */
[----:B------:R-:W1:Y:S01]  /*0520*/  LDC.64 R8, c[0x0][0x388] ;  /* 0x0000e200ff087b82 */ /* 0x000e620000000a00 */
[----:B0-----:R-:W-:-:S05]  /*0530*/  IMAD.WIDE R22, R11, 0x8, R22 ;  /* 0x000000080b167825 */ /* 0x001fca00078e0216 */
[----:B------:R-:W2:Y:S01]  /*0540*/  LDG.E.64 R18, desc[UR6][R22.64] ;  /* 0x0000000616127981 */ /* 0x000ea2000c1e1b00 */
[----:B-1----:R-:W-:-:S05]  /*0550*/  IMAD.WIDE R8, R13, 0x8, R8 ;  /* 0x000000080d087825 */ /* 0x002fca00078e0208 */
[----:B------:R-:W2:Y:S01]  /*0560*/  LDG.E.64 R20, desc[UR6][R8.64] ;  /* 0x0000000608147981 */ /* 0x000ea2000c1e1b00 */
[----:B------:R-:W-:-:S04]  /*0570*/  IMAD.WIDE R28, R2, 0x8, R22 ;  /* 0x00000008021c7825 */ /* 0x000fc800078e0216 */
[----:B------:R-:W-:Y:S01]  /*0580*/  IMAD.WIDE R26, R0, 0x8, R8 ;  /* 0x00000008001a7825 */ /* 0x000fe200078e0208 */
[----:B------:R0:W3:Y:S04]  /*0590*/  LDG.E.64 R12, desc[UR6][R28.64] ;  /* 0x000000061c0c7981 */ /* 0x0000e8000c1e1b00 */
[----:B------:R1:W3:Y:S01]  /*05a0*/  LDG.E.64 R14, desc[UR6][R26.64] ;  /* 0x000000061a0e7981 */ /* 0x0002e2000c1e1b00 */
[----:B0-----:R-:W-:-:S04]  /*05b0*/  IMAD.WIDE R28, R2, 0x8, R28 ;  /* 0x00000008021c7825 */ /* 0x001fc800078e021c */
[----:B-1----:R-:W-:Y:S01]  /*05c0*/  IMAD.WIDE R26, R0, 0x8, R26 ;  /* 0x00000008001a7825 */ /* 0x002fe200078e021a */
[----:B------:R-:W4:Y:S04]  /*05d0*/  LDG.E.64 R8, desc[UR6][R28.64] ;  /* 0x000000061c087981 */ /* 0x000f28000c1e1b00 */
[----:B------:R-:W4:Y:S01]  /*05e0*/  LDG.E.64 R10, desc[UR6][R26.64] ;  /* 0x000000061a0a7981 */ /* 0x000f22000c1e1b00 */
[----:B------:R-:W-:-:S04]  /*05f0*/  IMAD.WIDE R24, R2, 0x8, R28 ;  /* 0x0000000802187825 */ /* 0x000fc800078e021c */
[----:B------:R-:W-:Y:S02]  /*0600*/  IMAD.WIDE R22, R0, 0x8, R26 ;  /* 0x0000000800167825 */ /* 0x000fe400078e021a */
[----:B------:R-:W5:Y:S04]  /*0610*/  LDG.E.64 R24, desc[UR6][R24.64] ;  /* 0x0000000618187981 */ /* 0x000f68000c1e1b00 */
[----:B------:R-:W5:Y:S01]  /*0620*/  LDG.E.64 R22, desc[UR6][R22.64] ;  /* 0x0000000616167981 */ /* 0x000f62000c1e1b00 */
[----:B------:R-:W-:Y:S01]  /*0630*/  IADD3 R7, PT, PT, R7, 0x4, RZ ;  /* 0x0000000407077810 */ /* 0x000fe20007ffe0ff */
[----:B--2---:R-:W-:-:S08]  /*0640*/  DFMA R18, R18, R20, R16 ;  /* 0x000000141212722b */ /* 0x004fd00000000010 */
[----:B---3--:R-:W-:-:S08]  /*0650*/  DFMA R12, R12, R14, R18 ;  /* 0x0000000e0c0c722b */ /* 0x008fd00000000012 */
[----:B----4-:R-:W-:-:S08]  /*0660*/  DFMA R8, R8, R10, R12 ;  /* 0x0000000a0808722b */ /* 0x010fd0000000000c */
[----:B-----5:R-:W-:-:S11]  /*0670*/  DFMA R16, R24, R22, R8 ;  /* 0x000000161810722b */ /* 0x020fd60000000008 */
.L_x_16:
[----:B------:R-:W-:Y:S05]  /*0680*/  @!P1 BRA `(.L_x_13) ;  /* 0x00000000006c9947 */ /* 0x000fea0003800000 */
[----:B------:R-:W-:Y:S02]  /*0690*/  ISETP.NE.AND P0, PT, R5, 0x1, PT ;  /* 0x000000010500780c */ /* 0x000fe40003f05270 */
[----:B------:R-:W-:-:S04]  /*06a0*/  LOP3.LUT R5, R4, 0x1, RZ, 0xc0, !PT ;  /* 0x0000000104057812 */ /* 0x000fc800078ec0ff */
[----:B------:R-:W-:-:S07]  /*06b0*/  ISETP.NE.U32.AND P1, PT, R5, 0x1, PT ;  /* 0x000000010500780c */ /* 0x000fce0003f25070 */
[----:B------:R-:W0:Y:S01]  /*06c0*/  @P0 LDC.64 R8, c[0x0][0x390] ;  /* 0x0000e400ff080b82 */ /* 0x000e220000000a00 */
[C---:B------:R-:W-:Y:S02]  /*06d0*/  @P0 IMAD R23, R7.reuse, R2, UR4 ;  /* 0x0000000407170e24 */ /* 0x040fe4000f8e0202 */
[C---:B------:R-:W-:Y:S02]  /*06e0*/  @P0 IMAD R25, R7.reuse, R0, R3 ;  /* 0x0000000007190224 */ /* 0x040fe400078e0203 */
[----:B------:R-:W-:-:S03]  /*06f0*/  @P0 VIADD R7, R7, 0x2 ;  /* 0x0000000207070836 */ /* 0x000fc60000000000 */
[----:B------:R-:W1:Y:S08]  /*0700*/  @P0 LDC.64 R10, c[0x0][0x388] ;  /* 0x0000e200ff0a0b82 */ /* 0x000e700000000a00 */
[----:B------:R-:W2:Y:S08]  /*0710*/  @!P1 LDC.64 R14, c[0x0][0x390] ;  /* 0x0000e400ff0e9b82 */ /* 0x000eb00000000a00 */
[----:B------:R-:W3:Y:S01]  /*0720*/  @!P1 LDC.64 R12, c[0x0][0x388] ;  /* 0x0000e200ff0c9b82 */ /* 0x000ee20000000a00 */
[----:B0-----:R-:W-:-:S04]  /*0730*/  @P0 IMAD.WIDE R22, R23, 0x8, R8 ;  /* 0x0000000817160825 */ /* 0x001fc800078e0208 */
[----:B-1----:R-:W-:Y:S02]  /*0740*/  @P0 IMAD.WIDE R24, R25, 0x8, R10 ;  /* 0x0000000819180825 */ /* 0x002fe400078e020a */
[----:B------:R-:W4:Y:S04]  /*0750*/  @P0 LDG.E.64 R10, desc[UR6][R22.64] ;  /* 0x00000006160a0981 */ /* 0x000f28000c1e1b00 */
[----:B------:R-:W4:Y:S01]  /*0760*/  @P0 LDG.E.64 R8, desc[UR6][R24.64] ;  /* 0x0000000618080981 */ /* 0x000f22000c1e1b00 */
[----:B------:R-:W-:-:S04]  /*0770*/  @P0 IMAD.WIDE R18, R0, 0x8, R24 ;  /* 0x0000000800120825 */ /* 0x000fc800078e0218 */
[----:B------:R-:W-:Y:S02]  /*0780*/  @P0 IMAD.WIDE R20, R2, 0x8, R22 ;  /* 0x0000000802140825 */ /* 0x000fe400078e0216 */
[----:B------:R-:W5:Y:S02]  /*0790*/  @P0 LDG.E.64 R18, desc[UR6][R18.64] ;  /* 0x0000000612120981 */ /* 0x000f64000c1e1b00 */
[C---:B------:R-:W-:Y:S02]  /*07a0*/  @!P1 IMAD R5, R7.reuse, R2, UR4 ;  /* 0x0000000407059e24 */ /* 0x040fe4000f8e0202 */
[----:B------:R-:W-:Y:S02]  /*07b0*/  @!P1 IMAD R27, R7, R0, R3 ;  /* 0x00000000071b9224 */ /* 0x000fe400078e0203 */
[----:B------:R-:W5:Y:S01]  /*07c0*/  @P0 LDG.E.64 R6, desc[UR6][R20.64] ;  /* 0x0000000614060981 */ /* 0x000f62000c1e1b00 */
[----:B--2---:R-:W-:-:S04]  /*07d0*/  @!P1 IMAD.WIDE R14, R5, 0x8, R14 ;  /* 0x00000008050e9825 */ /* 0x004fc800078e020e */
[----:B---3--:R-:W-:Y:S02]  /*07e0*/  @!P1 IMAD.WIDE R12, R27, 0x8, R12 ;  /* 0x000000081b0c9825 */ /* 0x008fe400078e020c */
[----:B------:R-:W2:Y:S04]  /*07f0*/  @!P1 LDG.E.64 R14, desc[UR6][R14.64] ;  /* 0x000000060e0e9981 */ /* 0x000ea8000c1e1b00 */
[----:B------:R-:W2:Y:S01]  /*0800*/  @!P1 LDG.E.64 R12, desc[UR6][R12.64] ;  /* 0x000000060c0c9981 */ /* 0x000ea2000c1e1b00 */
[----:B----4-:R-:W-:-:S08]  /*0810*/  @P0 DFMA R8, R10, R8, R16 ;  /* 0x000000080a08022b */ /* 0x010fd00000000010 */
[----:B-----5:R-:W-:-:S08]  /*0820*/  @P0 DFMA R16, R6, R18, R8 ;  /* 0x000000120610022b */ /* 0x020fd00000000008 */
[----:B--2---:R-:W-:-:S11]  /*0830*/  @!P1 DFMA R16, R14, R12, R16 ;  /* 0x0000000c0e10922b */ /* 0x004fd60000000010 */
.L_x_13:
[----:B------:R-:W0:Y:S01]  /*0840*/  LDC.64 R6, c[0x0][0x380] ;  /* 0x0000e000ff067b82 */ /* 0x000e220000000a00 */
[----:B------:R-:W-:Y:S01]  /*0850*/  IMAD R3, R0, UR4, R3 ;  /* 0x0000000400037c24 */ /* 0x000fe2000f8e0203 */
[----:B------:R-:W1:Y:S01]  /*0860*/  I2F.F64 R8, R4 ;  /* 0x0000000400087312 */ /* 0x000e620000201c00 */
[----:B------:R-:W-:Y:S01]  /*0870*/  IMAD.MOV.U32 R2, RZ, RZ, 0x1 ;  /* 0x00000001ff027424 */ /* 0x000fe200078e00ff */
[----:B------:R-:W2:Y:S04]  /*0880*/  LDCU.64 UR4, c[0x0][0x3a8] ;  /* 0x00007500ff0477ac */ /* 0x000ea80008000a00 */
[----:B------:R-:W3:Y:S01]  /*0890*/  LDC R0, c[0x0][0x3ac] ;  /* 0x0000eb00ff007b82 */ /* 0x000ee20000000800 */
[----:B0-----:R-:W-:-:S05]  /*08a0*/  IMAD.WIDE.U32 R6, R3, 0x8, R6 ;  /* 0x0000000803067825 */ /* 0x001fca00078e0006 */
[----:B------:R-:W4:Y:S01]  /*08b0*/  LDG.E.64 R10, desc[UR6][R6.64] ;  /* 0x00000006060a7981 */ /* 0x000f22000c1e1b00 */
[----:B-1----:R-:W0:Y:S01]  /*08c0*/  MUFU.RCP64H R3, R9 ;  /* 0x0000000900037308 */ /* 0x002e220000001800 */
[----:B---3--:R-:W-:Y:S01]  /*08d0*/  FSETP.GEU.AND P1, PT, |R0|, 6.5827683646048100446e-37, PT ;  /* 0x036000000000780b */ /* 0x008fe20003f2e200 */
[----:B0-----:R-:W-:-:S08]  /*08e0*/  DFMA R12, -R8, R2, 1 ;  /* 0x3ff00000080c742b */ /* 0x001fd00000000102 */
[----:B------:R-:W-:-:S08]  /*08f0*/  DFMA R12, R12, R12, R12 ;  /* 0x0000000c0c0c722b */ /* 0x000fd0000000000c */
[----:B------:R-:W-:-:S08]  /*0900*/  DFMA R12, R2, R12, R2 ;  /* 0x0000000c020c722b */ /* 0x000fd00000000002 */
[----:B------:R-:W-:-:S08]  /*0910*/  DFMA R2, -R8, R12, 1 ;  /* 0x3ff000000802742b */ /* 0x000fd0000000010c */
[----:B------:R-:W-:-:S08]  /*0920*/  DFMA R2, R12, R2, R12 ;  /* 0x000000020c02722b */ /* 0x000fd0000000000c */
[----:B--2---:R-:W-:-:S08]  /*0930*/  DMUL R12, R2, UR4 ;  /* 0x00000004020c7c28 */ /* 0x004fd00008000000 */
[----:B------:R-:W-:Y:S01]  /*0940*/  DFMA R14, -R8, R12, UR4 ;  /* 0x00000004080e7e2b */ /* 0x000fe2000800010c */
[----:B------:R-:W4:Y:S07]  /*0950*/  LDCU.64 UR4, c[0x0][0x3b0] ;  /* 0x00007600ff0477ac */ /* 0x000f2e0008000a00 */
[----:B------:R-:W-:-:S10]  /*0960*/  DFMA R2, R2, R14, R12 ;  /* 0x0000000e0202722b */ /* 0x000fd4000000000c */
[----:B------:R-:W-:-:S05]  /*0970*/  FFMA R4, RZ, R9, R3 ;  /* 0x00000009ff047223 */ /* 0x000fca0000000003 */
[----:B------:R-:W-:Y:S01]  /*0980*/  FSETP.GT.AND P0, PT, |R4|, 1.469367938527859385e-39, PT ;  /* 0x001000000400780b */ /* 0x000fe20003f04200 */
[----:B----4-:R-:W-:-:S12]  /*0990*/  DMUL R4, R10, UR4 ;  /* 0x000000040a047c28 */ /* 0x010fd80008000000 */
[----:B------:R-:W-:Y:S05]  /*09a0*/  @P0 BRA P1, `(.L_x_17) ;  /* 0x0000000000100947 */ /* 0x000fea0000800000 */
[----:B------:R-:W-:-:S07]  /*09b0*/  MOV R0, 0x9d0 ;  /* 0x000009d000007802 */ /* 0x000fce0000000f00 */
[----:B------:R-:W-:Y:S05]  /*09c0*/  CALL.REL.NOINC `($__internal_1_$__cuda_sm20_div_rn_f64_full) ;  /* 0x0000000000207944 */ /* 0x000fea0003c00000 */
[----:B------:R-:W-:Y:S01]  /*09d0*/  IMAD.MOV.U32 R2, RZ, RZ, R18 ;  /* 0x000000ffff027224 */ /* 0x000fe200078e0012 */
[----:B------:R-:W-:-:S07]  /*09e0*/  MOV R3, R19 ;  /* 0x0000001300037202 */ /* 0x000fce0000000f00 */
.L_x_17:
[----:B------:R-:W0:Y:S02]  /*09f0*/  LDCU.64 UR4, c[0x0][0x3a8] ;  /* 0x00007500ff0477ac */ /* 0x000e240008000a00 */
[----:B0-----:R-:W-:-:S08]  /*0a00*/  DMUL R4, R4, UR4 ;  /* 0x0000000404047c28 */ /* 0x001fd00008000000 */
[----:B------:R-:W-:-:S08]  /*0a10*/  DFMA R4, R2, R16, R4 ;  /* 0x000000100204722b */ /* 0x000fd00000000004 */
[----:B------:R-:W-:-:S07]  /*0a20*/  DADD R4, -RZ, -R4 ;  /* 0x00000000ff047229 */ /* 0x000fce0000000904 */
[----:B------:R-:W-:Y:S01]  /*0a30*/  REDG.E.ADD.F64.RN.STRONG.GPU desc[UR6][R6.64], R4 ;  /* 0x00000004060079a6 */ /* 0x000fe2000c12ff06 */
[----:B------:R-:W-:Y:S05]  /*0a40*/  EXIT ;  /* 0x000000000000794d */ /* 0x000fea0003800000 */
        .weak           $__internal_1_$__cuda_sm20_div_rn_f64_full
        .type           $__internal_1_$__cuda_sm20_div_rn_f64_full,@function
        .size           $__internal_1_$__cuda_sm20_div_rn_f64_full,(.L_x_95 - $__internal_1_$__cuda_sm20_div_rn_f64_full)
$__internal_1_$__cuda_sm20_div_rn_f64_full:
[C---:B------:R-:W-:Y:S01]  /*0a50*/  FSETP.GEU.AND P0, PT, |R9|.reuse, 1.469367938527859385e-39, PT ;  /* 0x001000000900780b */ /* 0x040fe20003f0e200 */
[----:B------:R-:W0:Y:S01]  /*0a60*/  LDC.64 R10, c[0x0][0x3a8] ;  /* 0x0000ea00ff0a7b82 */ /* 0x000e220000000a00 */
[C---:B------:R-:W-:Y:S01]  /*0a70*/  LOP3.LUT R2, R9.reuse, 0x800fffff, RZ, 0xc0, !PT ;  /* 0x800fffff09027812 */ /* 0x040fe200078ec0ff */
[----:B------:R-:W-:Y:S01]  /*0a80*/  IMAD.MOV.U32 R14, RZ, RZ, 0x1 ;  /* 0x00000001ff0e7424 */ /* 0x000fe200078e00ff */
[----:B------:R-:W-:Y:S01]  /*0a90*/  LOP3.LUT R23, R9, 0x7ff00000, RZ, 0xc0, !PT ;  /* 0x7ff0000009177812 */ /* 0x000fe200078ec0ff */
[----:B------:R-:W-:Y:S01]  /*0aa0*/  IMAD.MOV.U32 R21, RZ, RZ, 0x1ca00000 ;  /* 0x1ca00000ff157424 */ /* 0x000fe200078e00ff */
[----:B------:R-:W-:Y:S01]  /*0ab0*/  LOP3.LUT R3, R2, 0x3ff00000, RZ, 0xfc, !PT ;  /* 0x3ff0000002037812 */ /* 0x000fe200078efcff */
[----:B------:R-:W-:-:S06]  /*0ac0*/  IMAD.MOV.U32 R2, RZ, RZ, R8 ;  /* 0x000000ffff027224 */ /* 0x000fcc00078e0008 */
[----:B------:R-:W-:-:S06]  /*0ad0*/  @!P0 DMUL R2, R8, 8.98846567431157953865e+307 ;  /* 0x7fe0000008028828 */ /* 0x000fcc0000000000 */
[----:B------:R-:W1:Y:S01]  /*0ae0*/  MUFU.RCP64H R15, R3 ;  /* 0x00000003000f7308 */ /* 0x000e620000001800 */
[----:B0-----:R-:W-:-:S04]  /*0af0*/  LOP3.LUT R22, R11, 0x7ff00000, RZ, 0xc0, !PT ;  /* 0x7ff000000b167812 */ /* 0x001fc800078ec0ff */
[----:B------:R-:W-:Y:S02]  /*0b00*/  ISETP.GE.U32.AND P1, PT, R22, R23, PT ;  /* 0x000000171600720c */ /* 0x000fe40003f26070 */
[----:B------:R-:W-:Y:S01]  /*0b10*/  MOV R20, R22 ;  /* 0x0000001600147202 */ /* 0x000fe20000000f00 */
[----:B-1----:R-:W-:-:S08]  /*0b20*/  DFMA R12, R14, -R2, 1 ;  /* 0x3ff000000e0c742b */ /* 0x002fd00000000802 */
[----:B------:R-:W-:-:S08]  /*0b30*/  DFMA R12, R12, R12, R12 ;  /* 0x0000000c0c0c722b */ /* 0x000fd0000000000c */
[----:B------:R-:W-:Y:S01]  /*0b40*/  DFMA R14, R14, R12, R14 ;  /* 0x0000000c0e0e722b */ /* 0x000fe2000000000e */
[----:B------:R-:W-:Y:S02]  /*0b50*/  SEL R12, R21, 0x63400000, !P1 ;  /* 0x63400000150c7807 */ /* 0x000fe40004800000 */
[----:B------:R-:W-:Y:S02]  /*0b60*/  FSETP.GEU.AND P1, PT, |R11|, 1.469367938527859385e-39, PT ;  /* 0x001000000b00780b */ /* 0x000fe40003f2e200 */
[----:B------:R-:W-:Y:S01]  /*0b70*/  LOP3.LUT R13, R12, 0x800fffff, R11, 0xf8, !PT ;  /* 0x800fffff0c0d7812 */ /* 0x000fe200078ef80b */
[----:B------:R-:W-:Y:S02]  /*0b80*/  IMAD.MOV.U32 R12, RZ, RZ, R10 ;  /* 0x000000ffff0c7224 */ /* 0x000fe400078e000a */
[----:B------:R-:W-:-:S08]  /*0b90*/  DFMA R18, R14, -R2, 1 ;  /* 0x3ff000000e12742b */ /* 0x000fd00000000802 */
        /* <DEDUP_REMOVED lines=10> */
.L_x_18:
[----:B------:R-:W-:Y:S01]  /*0c40*/  VIADD R26, R20, 0xffffffff ;  /* 0xffffffff141a7836 */ /* 0x000fe20000000000 */
[----:B------:R-:W-:Y:S01]  /*0c50*/  @!P0 LOP3.LUT R23, R3, 0x7ff00000, RZ, 0xc0, !PT ;  /* 0x7ff0000003178812 */ /* 0x000fe200078ec0ff */
[----:B------:R-:W-:-:S03]  /*0c60*/  DMUL R18, R14, R12 ;  /* 0x0000000c0e127228 */ /* 0x000fc60000000000 */
[----:B------:R-:W-:Y:S02]  /*0c70*/  ISETP.GT.U32.AND P0, PT, R26, 0x7feffffe, PT ;  /* 0x7feffffe1a00780c */ /* 0x000fe40003f04070 */
[----:B------:R-:W-:-:S03]  /*0c80*/  IADD3 R26, PT, PT, R23, -0x1, RZ ;  /* 0xffffffff171a7810 */ /* 0x000fc60007ffe0ff */
[----:B------:R-:W-:Y:S01]  /*0c90*/  DFMA R24, R18, -R2, R12 ;  /* 0x800000021218722b */ /* 0x000fe2000000000c */
[----:B------:R-:W-:-:S07]  /*0ca0*/  ISETP.GT.U32.OR P0, PT, R26, 0x7feffffe, P0 ;  /* 0x7feffffe1a00780c */ /* 0x000fce0000704470 */
[----:B------:R-:W-:-:S06]  /*0cb0*/  DFMA R14, R14, R24, R18 ;  /* 0x000000180e0e722b */ /* 0x000fcc0000000012 */
[----:B------:R-:W-:Y:S05]  /*0cc0*/  @P0 BRA `(.L_x_19) ;  /* 0x00000000006c0947 */ /* 0x000fea0003800000 */
[----:B------:R-:W-:Y:S01]  /*0cd0*/  LOP3.LUT R11, R9, 0x7ff00000, RZ, 0xc0, !PT ;  /* 0x7ff00000090b7812 */ /* 0x000fe200078ec0ff */
[----:B------:R-:W-:-:S03]  /*0ce0*/  IMAD.MOV.U32 R20, RZ, RZ, RZ ;  /* 0x000000ffff147224 */ /* 0x000fc600078e00ff */
[CC--:B------:R-:W-:Y:S02]  /*0cf0*/  VIADDMNMX R10, R22.reuse, -R11.reuse, 0xb9600000, !PT ;  /* 0xb9600000160a7446 */ /* 0x0c0fe4000780090b */
[----:B------:R-:W-:Y:S02]  /*0d00*/  ISETP.GE.U32.AND P0, PT, R22, R11, PT ;  /* 0x0000000b1600720c */ /* 0x000fe40003f06070 */
[----:B------:R-:W-:Y:S02]  /*0d10*/  VIMNMX R10, PT, PT, R10, 0x46a00000, PT ;  /* 0x46a000000a0a7848 */ /* 0x000fe40003fe0100 */
[----:B------:R-:W-:-:S05]  /*0d20*/  SEL R21, R21, 0x63400000, !P0 ;  /* 0x6340000015157807 */ /* 0x000fca0004000000 */
[----:B------:R-:W-:-:S04]  /*0d30*/  IMAD.IADD R10, R10, 0x1, -R21 ;  /* 0x000000010a0a7824 */ /* 0x000fc800078e0a15 */
[----:B------:R-:W-:-:S06]  /*0d40*/  VIADD R21, R10, 0x7fe00000 ;  /* 0x7fe000000a157836 */ /* 0x000fcc0000000000 */
[----:B------:R-:W-:-:S10]  /*0d50*/  DMUL R18, R14, R20 ;  /* 0x000000140e127228 */ /* 0x000fd40000000000 */
[----:B------:R-:W-:-:S13]  /*0d60*/  FSETP.GTU.AND P0, PT, |R19|, 1.469367938527859385e-39, PT ;  /* 0x001000001300780b */ /* 0x000fda0003f0c200 */
[----:B------:R-:W-:Y:S05]  /*0d70*/  @P0 BRA `(.L_x_20) ;  /* 0x0000000000980947 */ /* 0x000fea0003800000 */
[----:B------:R-:W-:Y:S01]  /*0d80*/  DFMA R2, R14, -R2, R12 ;  /* 0x800000020e02722b */ /* 0x000fe2000000000c */
[----:B------:R-:W-:-:S09]  /*0d90*/  MOV R20, RZ ;  /* 0x000000ff00147202 */ /* 0x000fd20000000f00 */
[C---:B------:R-:W-:Y:S02]  /*0da0*/  FSETP.NEU.AND P0, PT, R3.reuse, RZ, PT ;  /* 0x000000ff0300720b */ /* 0x040fe40003f0d000 */
[----:B------:R-:W-:-:S04]  /*0db0*/  LOP3.LUT R9, R3, 0x80000000, R9, 0x48, !PT ;  /* 0x8000000003097812 */ /* 0x000fc800078e4809 */
[----:B------:R-:W-:-:S07]  /*0dc0*/  LOP3.LUT R21, R9, R21, RZ, 0xfc, !PT ;  /* 0x0000001509157212 */ /* 0x000fce00078efcff */
[----:B------:R-:W-:Y:S05]  /*0dd0*/  @!P0 BRA `(.L_x_20) ;  /* 0x0000000000808947 */ /* 0x000fea0003800000 */
[----:B------:R-:W-:Y:S02]  /*0de0*/  IMAD.MOV R3, RZ, RZ, -R10 ;  /* 0x000000ffff037224 */ /* 0x000fe400078e0a0a */
[----:B------:R-:W-:-:S06]  /*0df0*/  IMAD.MOV.U32 R2, RZ, RZ, RZ ;  /* 0x000000ffff027224 */ /* 0x000fcc00078e00ff */
[----:B------:R-:W-:Y:S02]  /*0e00*/  DFMA R2, R18, -R2, R14 ;  /* 0x800000021202722b */ /* 0x000fe4000000000e */
[----:B------:R-:W-:-:S04]  /*0e10*/  DMUL.RP R14, R14, R20 ;  /* 0x000000140e0e7228 */ /* 0x000fc80000008000 */
[----:B------:R-:W-:-:S04]  /*0e20*/  IADD3 R2, PT, PT, -R10, -0x43300000, RZ ;  /* 0xbcd000000a027810 */ /* 0x000fc80007ffe1ff */
[----:B------:R-:W-:Y:S02]  /*0e30*/  FSETP.NEU.AND P0, PT, |R3|, R2, PT ;  /* 0x000000020300720b */ /* 0x000fe40003f0d200 */
[----:B------:R-:W-:Y:S02]  /*0e40*/  LOP3.LUT R9, R15, R9, RZ, 0x3c, !PT ;  /* 0x000000090f097212 */ /* 0x000fe400078e3cff */
[----:B------:R-:W-:Y:S02]  /*0e50*/  FSEL R18, R14, R18, !P0 ;  /* 0x000000120e127208 */ /* 0x000fe40004000000 */
[----:B------:R-:W-:Y:S01]  /*0e60*/  FSEL R19, R9, R19, !P0 ;  /* 0x0000001309137208 */ /* 0x000fe20004000000 */
[----:B------:R-:W-:Y:S06]  /*0e70*/  BRA `(.L_x_20) ;  /* 0x0000000000587947 */ /* 0x000fec0003800000 */
.L_x_19:
        /* <DEDUP_REMOVED lines=17> */
.L_x_22:
[----:B------:R-:W-:Y:S01]  /*0f90*/  LOP3.LUT R19, R9, 0x80000, RZ, 0xfc, !PT ;  /* 0x0008000009137812 */ /* 0x000fe200078efcff */
[----:B------:R-:W-:Y:S01]  /*0fa0*/  IMAD.MOV.U32 R18, RZ, RZ, R8 ;  /* 0x000000ffff127224 */ /* 0x000fe200078e0008 */
[----:B------:R-:W-:Y:S06]  /*0fb0*/  BRA `(.L_x_20) ;  /* 0x0000000000087947 */ /* 0x000fec0003800000 */
.L_x_21:
[----:B------:R-:W-:Y:S01]  /*0fc0*/  LOP3.LUT R19, R11, 0x80000, RZ, 0xfc, !PT ;  /* 0x000800000b137812 */ /* 0x000fe200078efcff */
[----:B------:R-:W-:-:S07]  /*0fd0*/  IMAD.MOV.U32 R18, RZ, RZ, R10 ;  /* 0x000000ffff127224 */ /* 0x000fce00078e000a */
.L_x_20:
[----:B------:R-:W-:Y:S01]  /*0fe0*/  MOV R2, R0 ;  /* 0x0000000000027202 */ /* 0x000fe20000000f00 */
[----:B------:R-:W-:-:S04]  /*0ff0*/  IMAD.MOV.U32 R3, RZ, RZ, 0x0 ;  /* 0x00000000ff037424 */ /* 0x000fc800078e00ff */
[----:B------:R-:W-:Y:S05]  /*1000*/  RET.REL.NODEC R2 `(_Z18updateWeightsBatchPdPKdS1_iiidd) ;  /* 0xffffffec02fc7950 */ /* 0x000fea0003c3ffff */
.L_x_23:
        /* <DEDUP_REMOVED lines=15> */
.L_x_95:


//--------------------- .text._Z19reluDerivativeBatchPKdPdii --------------------------
	.section	.text._Z19reluDerivativeBatchPKdPdii,"ax",@progbits
	.align	128
        .global         _Z19reluDerivativeBatchPKdPdii
        .type           _Z19reluDerivativeBatchPKdPdii,@function
        .size           _Z19reluDerivativeBatchPKdPdii,(.L_x_99 - _Z19reluDerivativeBatchPKdPdii)
        .other          _Z19reluDerivativeBatchPKdPdii,@"STO_CUDA_ENTRY STV_DEFAULT"
_Z19reluDerivativeBatchPKdPdii:
.text._Z19reluDerivativeBatchPKdPdii:
[----:B------:R-:W-:Y:S01]  /*0000*/  LDC R1, c[0x0][0x37c] ;  /* 0x0000df00ff017b82 */ /* 0x000fe20000000800 */
[----:B------:R-:W0:Y:S07]  /*0010*/  S2R R0, SR_TID.X ;  /* 0x0000000000007919 */ /* 0x000e2e0000002100 */
[----:B------:R-:W0:Y:S01]  /*0020*/  S2UR UR6, SR_CTAID.X ;  /* 0x00000000000679c3 */ /* 0x000e220000002500 */
[----:B------:R-:W1:Y:S07]  /*0030*/  LDCU.64 UR4, c[0x0][0x390] ;  /* 0x00007200ff0477ac */ /* 0x000e6e0008000a00 */
[----:B------:R-:W0:Y:S01]  /*0040*/  LDC R7, c[0x0][0x360] ;  /* 0x0000d800ff077b82 */ /* 0x000e220000000800 */
[----:B-1----:R-:W-:Y:S01]  /*0050*/  UIMAD UR4, UR5, UR4, URZ ;  /* 0x00000004050472a4 */ /* 0x002fe2000f8e02ff */
[----:B0-----:R-:W-:-:S05]  /*0060*/  IMAD R7, R7, UR6, R0 ;  /* 0x0000000607077c24 */ /* 0x001fca000f8e0200 */
[----:B------:R-:W-:-:S13]  /*0070*/  ISETP.GE.AND P0, PT, R7, UR4, PT ;  /* 0x0000000407007c0c */ /* 0x000fda000bf06270 */
[----:B------:R-:W-:Y:S05]  /*0080*/  @P0 EXIT ;  /* 0x000000000000094d */ /* 0x000fea0003800000 */
[----:B------:R-:W0:Y:S01]  /*0090*/  LDC.64 R2, c[0x0][0x380] ;  /* 0x0000e000ff027b82 */ /* 0x000e220000000a00 */
[----:B------:R-:W1:Y:S07]  /*00a0*/  LDCU.64 UR4, c[0x0][0x358] ;  /* 0x00006b00ff0477ac */ /* 0x000e6e0008000a00 */
[----:B------:R-:W2:Y:S01]  /*00b0*/  LDC.64 R4, c[0x0][0x388] ;  /* 0x0000e200ff047b82 */ /* 0x000ea20000000a00 */
[----:B0-----:R-:W-:-:S06]  /*00c0*/  IMAD.WIDE R2, R7, 0x8, R2 ;  /* 0x0000000807027825 */ /* 0x001fcc00078e0202 */
[----:B-1----:R-:W3:Y:S01]  /*00d0*/  LDG.E.64 R2, desc[UR4][R2.64] ;  /* 0x0000000402027981 */ /* 0x002ee2000c1e1b00 */
[----:B--2---:R-:W-:-:S05]  /*00e0*/  IMAD.WIDE R4, R7, 0x8, R4 ;  /* 0x0000000807047825 */ /* 0x004fca00078e0204 */
[----:B------:R-:W2:Y:S01]  /*00f0*/  LDG.E.64 R6, desc[UR4][R4.64] ;  /* 0x0000000404067981 */ /* 0x000ea2000c1e1b00 */
[----:B---3--:R-:W-:-:S14]  /*0100*/  DSETP.GT.AND P0, PT, R2, RZ, PT ;  /* 0x000000ff0200722a */ /* 0x008fdc0003f04000 */
[----:B------:R-:W-:Y:S02]  /*0110*/  @!P0 MOV R8, 0x47ae147b ;  /* 0x47ae147b00088802 */ /* 0x000fe40000000f00 */
[----:B------:R-:W-:-:S06]  /*0120*/  @!P0 MOV R9, 0x3f847ae1 ;  /* 0x3f847ae100098802 */ /* 0x000fcc0000000f00 */
[----:B--2---:R-:W-:-:S07]  /*0130*/  @!P0 DMUL R6, R6, R8 ;  /* 0x0000000806068228 */ /* 0x004fce0000000000 */
[----:B------:R-:W-:Y:S01]  /*0140*/  STG.E.64 desc[UR4][R4.64], R6 ;  /* 0x0000000604007986 */ /* 0x000fe2000c101b04 */
[----:B------:R-:W-:Y:S05]  /*0150*/  EXIT ;  /* 0x000000000000794d */ /* 0x000fea0003800000 */
.L_x_24:
        /* <DEDUP_REMOVED lines=10> */
.L_x_99:


//--------------------- .text._Z23computeLossAndGradientsPKdS0_PdS1_ii --------------------------
	.section	.text._Z23computeLossAndGradientsPKdS0_PdS1_ii,"ax",@progbits
	.align	128
        .global         _Z23computeLossAndGradientsPKdS0_PdS1_ii
        .type           _Z23computeLossAndGradientsPKdS0_PdS1_ii,@function
        .size           _Z23computeLossAndGradientsPKdS0_PdS1_ii,(.L_x_100 - _Z23computeLossAndGradientsPKdS0_PdS1_ii)
        .other          _Z23computeLossAndGradientsPKdS0_PdS1_ii,@"STO_CUDA_ENTRY STV_DEFAULT"
_Z23computeLossAndGradientsPKdS0_PdS1_ii:
.text._Z23computeLossAndGradientsPKdS0_PdS1_ii:
[----:B------:R-:W-:Y:S01]  /*0000*/  LDC R1, c[0x0][0x37c] ;  /* 0x0000df00ff017b82 */ /* 0x000fe20000000800 */
[----:B------:R-:W0:Y:S07]  /*0010*/  S2R R10, SR_TID.X ;  /* 0x00000000000a7919 */ /* 0x000e2e0000002100 */
[----:B------:R-:W0:Y:S08]  /*0020*/  LDC.64 R12, c[0x0][0x3a0] ;  /* 0x0000e800ff0c7b82 */ /* 0x000e300000000a00 */
[----:B------:R-:W1:Y:S01]  /*0030*/  S2UR UR4, SR_CTAID.X ;  /* 0x00000000000479c3 */ /* 0x000e620000002500 */
[----:B0-----:R-:W-:-:S04]  /*0040*/  ISETP.GE.AND P0, PT, R10, R13, PT ;  /* 0x0000000d0a00720c */ /* 0x001fc80003f06270 */
[----:B-1----:R-:W-:-:S13]  /*0050*/  ISETP.LE.OR P0, PT, R12, UR4, P0 ;  /* 0x000000040c007c0c */ /* 0x002fda0008703670 */
[----:B------:R-:W-:Y:S05]  /*0060*/  @P0 EXIT ;  /* 0x000000000000094d */ /* 0x000fea0003800000 */
[----:B------:R-:W0:Y:S01]  /*0070*/  LDC.64 R2, c[0x0][0x380] ;  /* 0x0000e000ff027b82 */ /* 0x000e220000000a00 */
[----:B------:R-:W1:Y:S01]  /*0080*/  LDCU.64 UR8, c[0x0][0x358] ;  /* 0x00006b00ff0877ac */ /* 0x000e620008000a00 */
[----:B------:R-:W-:-:S04]  /*0090*/  IMAD R0, R13, UR4, RZ ;  /* 0x000000040d007c24 */ /* 0x000fc8000f8e02ff */
[----:B------:R-:W-:Y:S02]  /*00a0*/  IMAD.IADD R11, R0, 0x1, R10 ;  /* 0x00000001000b7824 */ /* 0x000fe400078e020a */
[----:B------:R-:W2:Y:S08]  /*00b0*/  LDC.64 R4, c[0x0][0x388] ;  /* 0x0000e200ff047b82 */ /* 0x000eb00000000a00 */
[----:B------:R-:W3:Y:S01]  /*00c0*/  LDC.64 R8, c[0x0][0x390] ;  /* 0x0000e400ff087b82 */ /* 0x000ee20000000a00 */
[----:B0-----:R-:W-:-:S06]  /*00d0*/  IMAD.WIDE.U32 R2, R11, 0x8, R2 ;  /* 0x000000080b027825 */ /* 0x001fcc00078e0002 */
[----:B-1----:R-:W4:Y:S01]  /*00e0*/  LDG.E.64 R2, desc[UR8][R2.64] ;  /* 0x0000000802027981 */ /* 0x002f22000c1e1b00 */
[----:B--2---:R-:W-:-:S06]  /*00f0*/  IMAD.WIDE.U32 R4, R11, 0x8, R4 ;  /* 0x000000080b047825 */ /* 0x004fcc00078e0004 */
[----:B------:R-:W4:Y:S01]  /*0100*/  LDG.E.64 R4, desc[UR8][R4.64] ;  /* 0x0000000804047981 */ /* 0x000f22000c1e1b00 */
[----:B------:R-:W-:Y:S01]  /*0110*/  ISETP.NE.AND P0, PT, R10, RZ, PT ;  /* 0x000000ff0a00720c */ /* 0x000fe20003f05270 */
[----:B---3--:R-:W-:Y:S01]  /*0120*/  IMAD.WIDE.U32 R8, R11, 0x8, R8 ;  /* 0x000000080b087825 */ /* 0x008fe200078e0008 */
[----:B----4-:R-:W-:-:S07]  /*0130*/  DADD R6, R2, -R4 ;  /* 0x0000000002067229 */ /* 0x010fce0000000804 */
[----:B------:R0:W-:Y:S04]  /*0140*/  STG.E.64 desc[UR8][R8.64], R6 ;  /* 0x0000000608007986 */ /* 0x0001e8000c101b08 */
[----:B------:R-:W-:Y:S05]  /*0150*/  @P0 EXIT ;  /* 0x000000000000094d */ /* 0x000fea0003800000 */
[----:B------:R-:W-:Y:S01]  /*0160*/  ISETP.NE.AND P0, PT, R13, 0x1, PT ;  /* 0x000000010d00780c */ /* 0x000fe20003f05270 */
[----:B0-----:R-:W-:Y:S01]  /*0170*/  IMAD.MOV.U32 R9, RZ, RZ, RZ ;  /* 0x000000ffff097224 */ /* 0x001fe200078e00ff */
[----:B------:R-:W-:-:S11]  /*0180*/  CS2R R10, SRZ ;  /* 0x00000000000a7805 */ /* 0x000fd6000001ff00 */
[----:B------:R-:W-:Y:S05]  /*0190*/  @!P0 BRA `(.L_x_25) ;  /* 0x0000000c002c8947 */ /* 0x000fea0003800000 */
[----:B------:R-:W0:Y:S01]  /*01a0*/  LDCU.128 UR4, c[0x0][0x380] ;  /* 0x00007000ff0477ac */ /* 0x000e220008000c00 */
[----:B------:R-:W-:Y:S01]  /*01b0*/  IMAD.MOV.U32 R2, RZ, RZ, 0x8 ;  /* 0x00000008ff027424 */ /* 0x000fe200078e00ff */
[----:B------:R-:W-:Y:S01]  /*01c0*/  LOP3.LUT R9, R13, 0x7ffffffe, RZ, 0xc0, !PT ;  /* 0x7ffffffe0d097812 */ /* 0x000fe200078ec0ff */
[----:B------:R-:W-:Y:S01]  /*01d0*/  IMAD.MOV.U32 R3, RZ, RZ, 0x0 ;  /* 0x00000000ff037424 */ /* 0x000fe200078e00ff */
[----:B------:R-:W-:Y:S01]  /*01e0*/  CS2R R10, SRZ ;  /* 0x00000000000a7805 */ /* 0x000fe2000001ff00 */
[----:B------:R-:W-:-:S04]  /*01f0*/  IMAD.WIDE.U32 R2, R0, 0x8, R2 ;  /* 0x0000000800027825 */ /* 0x000fc800078e0002 */
[----:B------:R-:W-:Y:S01]  /*0200*/  IMAD.MOV R8, RZ, RZ, -R9 ;  /* 0x000000ffff087224 */ /* 0x000fe200078e0a09 */
[C---:B0-----:R-:W-:Y:S02]  /*0210*/  IADD3 R4, P0, PT, R2.reuse, UR6, RZ ;  /* 0x0000000602047c10 */ /* 0x041fe4000ff1e0ff */
[----:B------:R-:W-:Y:S02]  /*0220*/  IADD3 R2, P1, PT, R2, UR4, RZ ;  /* 0x0000000402027c10 */ /* 0x000fe4000ff3e0ff */
[C---:B------:R-:W-:Y:S02]  /*0230*/  IADD3.X R5, PT, PT, R3.reuse, UR7, RZ, P0, !PT ;  /* 0x0000000703057c10 */ /* 0x040fe400087fe4ff */
[----:B------:R-:W-:-:S09]  /*0240*/  IADD3.X R3, PT, PT, R3, UR5, RZ, P1, !PT ;  /* 0x0000000503037c10 */ /* 0x000fd20008ffe4ff */
.L_x_30:
[----:B------:R-:W2:Y:S04]  /*0250*/  LDG.E.64 R6, desc[UR8][R2.64+-0x8] ;  /* 0xfffff80802067981 */ /* 0x000ea8000c1e1b00 */
[----:B------:R0:W5:Y:S01]  /*0260*/  LDG.E.64 R12, desc[UR8][R4.64+-0x8] ;  /* 0xfffff808040c7981 */ /* 0x000162000c1e1b00 */
[----:B------:R-:W-:Y:S01]  /*0270*/  UMOV UR4, 0x9abcaf48 ;  /* 0x9abcaf4800047882 */ /* 0x000fe20000000000 */
[----:B------:R-:W-:Y:S01]  /*0280*/  UMOV UR5, 0x3e7ad7f2 ;  /* 0x3e7ad7f200057882 */ /* 0x000fe20000000000 */
[----:B------:R-:W-:Y:S01]  /*0290*/  VIADD R8, R8, 0x2 ;  /* 0x0000000208087836 */ /* 0x000fe20000000000 */
[----:B------:R-:W-:Y:S01]  /*02a0*/  UMOV UR6, UR5 ;  /* 0x0000000500067c82 */ /* 0x000fe20008000000 */
[----:B------:R-:W-:Y:S01]  /*02b0*/  IMAD.MOV.U32 R20, RZ, RZ, -0x3ff ;  /* 0xfffffc01ff147424 */ /* 0x000fe200078e00ff */
[----:B------:R-:W-:Y:S01]  /*02c0*/  MOV R16, UR6 ;  /* 0x0000000600107c02 */ /* 0x000fe20008000f00 */
[----:B--2---:R-:W-:Y:S01]  /*02d0*/  DSETP.MAX.AND P0, P1, R6, UR4, PT ;  /* 0x0000000406007e2a */ /* 0x004fe2000b90f000 */
[----:B------:R-:W-:-:S05]  /*02e0*/  IMAD.MOV.U32 R14, RZ, RZ, R7 ;  /* 0x000000ffff0e7224 */ /* 0x000fca00078e0007 */
[----:B------:R-:W-:Y:S01]  /*02f0*/  FSEL R15, R14, UR6, P0 ;  /* 0x000000060e0f7c08 */ /* 0x000fe20008000000 */
[----:B------:R-:W-:Y:S02]  /*0300*/  UMOV UR6, UR4 ;  /* 0x0000000400067c82 */ /* 0x000fe40008000000 */
[----:B------:R-:W-:Y:S02]  /*0310*/  SEL R14, R6, UR6, P0 ;  /* 0x00000006060e7c07 */ /* 0x000fe40008000000 */
[----:B------:R-:W-:-:S03]  /*0320*/  ISETP.NE.AND P0, PT, R8, RZ, PT ;  /* 0x000000ff0800720c */ /* 0x000fc60003f05270 */
[----:B------:R-:W-:Y:S01]  /*0330*/  @P1 LOP3.LUT R15, R16, 0x80000, RZ, 0xfc, !PT ;  /* 0x00080000100f1812 */ /* 0x000fe200078efcff */
[--C-:B------:R-:W-:Y:S02]  /*0340*/  IMAD.MOV.U32 R6, RZ, RZ, R14.reuse ;  /* 0x000000ffff067224 */ /* 0x100fe400078e000e */
[----:B------:R-:W-:Y:S01]  /*0350*/  IMAD.MOV.U32 R18, RZ, RZ, R14 ;  /* 0x000000ffff127224 */ /* 0x000fe200078e000e */
[----:B------:R-:W-:Y:S01]  /*0360*/  ISETP.GT.AND P1, PT, R15, 0xfffff, PT ;  /* 0x000fffff0f00780c */ /* 0x000fe20003f24270 */
[--C-:B------:R-:W-:Y:S02]  /*0370*/  IMAD.MOV.U32 R7, RZ, RZ, R15.reuse ;  /* 0x000000ffff077224 */ /* 0x100fe400078e000f */
[----:B------:R-:W-:-:S10]  /*0380*/  IMAD.MOV.U32 R21, RZ, RZ, R15 ;  /* 0x000000ffff157224 */ /* 0x000fd400078e000f */
[----:B------:R-:W-:Y:S01]  /*0390*/  @!P1 DMUL R6, R6, 1.80143985094819840000e+16 ;  /* 0x4350000006069828 */ /* 0x000fe20000000000 */
[----:B------:R-:W-:-:S09]  /*03a0*/  @!P1 MOV R20, 0xfffffbcb ;  /* 0xfffffbcb00149802 */ /* 0x000fd20000000f00 */
[----:B------:R-:W-:Y:S01]  /*03b0*/  @!P1 MOV R21, R7 ;  /* 0x0000000700159202 */ /* 0x000fe20000000f00 */
[----:B------:R-:W-:-:S04]  /*03c0*/  @!P1 IMAD.MOV.U32 R18, RZ, RZ, R6 ;  /* 0x000000ffff129224 */ /* 0x000fc800078e0006 */
[----:B------:R-:W-:-:S05]  /*03d0*/  VIADD R15, R21, 0xffffffff ;  /* 0xffffffff150f7836 */ /* 0x000fca0000000000 */
[----:B------:R-:W-:-:S13]  /*03e0*/  ISETP.GT.U32.AND P2, PT, R15, 0x7feffffe, PT ;  /* 0x7feffffe0f00780c */ /* 0x000fda0003f44070 */
[----:B0-----:R-:W-:Y:S05]  /*03f0*/  @P2 BRA `(.L_x_26) ;  /* 0x0000000000f82947 */ /* 0x001fea0003800000 */
[C---:B------:R-:W-:Y:S01]  /*0400*/  LOP3.LUT R6, R21.reuse, 0xfffff, RZ, 0xc0, !PT ;  /* 0x000fffff15067812 */ /* 0x040fe200078ec0ff */
[----:B------:R-:W-:Y:S01]  /*0410*/  IMAD.MOV.U32 R25, RZ, RZ, 0x3ed0ee25 ;  /* 0x3ed0ee25ff197424 */ /* 0x000fe200078e00ff */
[----:B------:R-:W-:Y:S01]  /*0420*/  MOV R24, 0x8b7a8b04 ;  /* 0x8b7a8b0400187802 */ /* 0x000fe20000000f00 */
[----:B------:R-:W-:Y:S01]  /*0430*/  UMOV UR6, 0x3ae80f1e ;  /* 0x3ae80f1e00067882 */ /* 0x000fe20000000000 */
[----:B------:R-:W-:Y:S01]  /*0440*/  LOP3.LUT R19, R6, 0x3ff00000, RZ, 0xfc, !PT ;  /* 0x3ff0000006137812 */ /* 0x000fe200078efcff */
[----:B------:R-:W-:Y:S01]  /*0450*/  IMAD.MOV.U32 R6, RZ, RZ, RZ ;  /* 0x000000ffff067224 */ /* 0x000fe200078e00ff */
[----:B------:R-:W-:Y:S01]  /*0460*/  UMOV UR7, 0x3eb1380b ;  /* 0x3eb1380b00077882 */ /* 0x000fe20000000000 */
[----:B------:R-:W-:Y:S01]  /*0470*/  LEA.HI R20, R21, R20, RZ, 0xc ;  /* 0x0000001415147211 */ /* 0x000fe200078f60ff */
[----:B------:R-:W-:Y:S01]  /*0480*/  IMAD.MOV.U32 R21, RZ, RZ, 0x43300000 ;  /* 0x43300000ff157424 */ /* 0x000fe200078e00ff */
[----:B------:R-:W-:-:S13]  /*0490*/  ISETP.GE.U32.AND P1, PT, R19, 0x3ff6a09f, PT ;  /* 0x3ff6a09f1300780c */ /* 0x000fda0003f26070 */
[----:B------:R-:W-:Y:S02]  /*04a0*/  @P1 VIADD R7, R19, 0xfff00000 ;  /* 0xfff0000013071836 */ /* 0x000fe40000000000 */
[----:B------:R-:W-:Y:S02]  /*04b0*/  @P1 VIADD R20, R20, 0x1 ;  /* 0x0000000114141836 */ /* 0x000fe40000000000 */
[----:B------:R-:W-:-:S03]  /*04c0*/  @P1 IMAD.MOV.U32 R19, RZ, RZ, R7 ;  /* 0x000000ffff131224 */ /* 0x000fc600078e0007 */
[----:B------:R-:W-:-:S03]  /*04d0*/  LOP3.LUT R20, R20, 0x80000000, RZ, 0x3c, !PT ;  /* 0x8000000014147812 */ /* 0x000fc600078e3cff */
[C---:B------:R-:W-:Y:S02]  /*04e0*/  DADD R22, R18.reuse, 1 ;  /* 0x3ff0000012167429 */ /* 0x040fe40000000000 */
[----:B------:R-:W-:-:S04]  /*04f0*/  DADD R18, R18, -1 ;  /* 0xbff0000012127429 */ /* 0x000fc80000000000 */
[----:B------:R-:W0:Y:S02]  /*0500*/  MUFU.RCP64H R7, R23 ;  /* 0x0000001700077308 */ /* 0x000e240000001800 */
[----:B0-----:R-:W-:-:S08]  /*0510*/  DFMA R14, -R22, R6, 1 ;  /* 0x3ff00000160e742b */ /* 0x001fd00000000106 */
[----:B------:R-:W-:-:S08]  /*0520*/  DFMA R14, R14, R14, R14 ;  /* 0x0000000e0e0e722b */ /* 0x000fd0000000000e */
[----:B------:R-:W-:-:S08]  /*0530*/  DFMA R6, R6, R14, R6 ;  /* 0x0000000e0606722b */ /* 0x000fd00000000006 */
[----:B------:R-:W-:-:S08]  /*0540*/  DMUL R14, R18, R6 ;  /* 0x00000006120e7228 */ /* 0x000fd00000000000 */
[----:B------:R-:W-:-:S08]  /*0550*/  DFMA R14, R18, R6, R14 ;  /* 0x00000006120e722b */ /* 0x000fd0000000000e */
[----:B------:R-:W-:-:S08]  /*0560*/  DMUL R16, R14, R14 ;  /* 0x0000000e0e107228 */ /* 0x000fd00000000000 */
[----:B------:R-:W-:Y:S01]  /*0570*/  DFMA R22, R16, UR6, R24 ;  /* 0x0000000610167c2b */ /* 0x000fe20008000018 */
[----:B------:R-:W-:Y:S01]  /*0580*/  UMOV UR6, 0x9f02676f ;  /* 0x9f02676f00067882 */ /* 0x000fe20000000000 */
[----:B------:R-:W-:-:S06]  /*0590*/  UMOV UR7, 0x3ef3b266 ;  /* 0x3ef3b26600077882 */ /* 0x000fcc0000000000 */
[----:B------:R-:W-:Y:S01]  /*05a0*/  DFMA R22, R16, R22, UR6 ;  /* 0x0000000610167e2b */ /* 0x000fe20008000016 */
[----:B------:R-:W-:Y:S01]  /*05b0*/  UMOV UR6, 0xa9ab0956 ;  /* 0xa9ab095600067882 */ /* 0x000fe20000000000 */
[----:B------:R-:W-:-:S06]  /*05c0*/  UMOV UR7, 0x3f1745cb ;  /* 0x3f1745cb00077882 */ /* 0x000fcc0000000000 */
[----:B------:R-:W-:Y:S01]  /*05d0*/  DFMA R22, R16, R22, UR6 ;  /* 0x0000000610167e2b */ /* 0x000fe20008000016 */
[----:B------:R-:W-:Y:S01]  /*05e0*/  UMOV UR6, 0x2d1b5154 ;  /* 0x2d1b515400067882 */ /* 0x000fe20000000000 */
[----:B------:R-:W-:-:S06]  /*05f0*/  UMOV UR7, 0x3f3c71c7 ;  /* 0x3f3c71c700077882 */ /* 0x000fcc0000000000 */
[----:B------:R-:W-:Y:S01]  /*0600*/  DFMA R24, R16, R22, UR6 ;  /* 0x0000000610187e2b */ /* 0x000fe20008000016 */
[----:B------:R-:W-:Y:S01]  /*0610*/  UMOV UR6, 0x923be72d ;  /* 0x923be72d00067882 */ /* 0x000fe20000000000 */
[----:B------:R-:W-:Y:S01]  /*0620*/  UMOV UR7, 0x3f624924 ;  /* 0x3f62492400077882 */ /* 0x000fe20000000000 */
[----:B------:R-:W-:-:S05]  /*0630*/  DADD R22, R18, -R14 ;  /* 0x0000000012167229 */ /* 0x000fca000000080e */
[----:B------:R-:W-:Y:S01]  /*0640*/  DFMA R24, R16, R24, UR6 ;  /* 0x0000000610187e2b */ /* 0x000fe20008000018 */
[----:B------:R-:W-:Y:S01]  /*0650*/  UMOV UR6, 0x9999a3c4 ;  /* 0x9999a3c400067882 */ /* 0x000fe20000000000 */
[----:B------:R-:W-:Y:S01]  /*0660*/  UMOV UR7, 0x3f899999 ;  /* 0x3f89999900077882 */ /* 0x000fe20000000000 */
[----:B------:R-:W-:-:S05]  /*0670*/  DADD R22, R22, R22 ;  /* 0x0000000016167229 */ /* 0x000fca0000000016 */
[----:B------:R-:W-:Y:S01]  /*0680*/  DFMA R24, R16, R24, UR6 ;  /* 0x0000000610187e2b */ /* 0x000fe20008000018 */
[----:B------:R-:W-:Y:S01]  /*0690*/  UMOV UR6, 0x80000000 ;  /* 0x8000000000067882 */ /* 0x000fe20000000000 */
[----:B------:R-:W-:Y:S01]  /*06a0*/  UMOV UR7, 0x43300000 ;  /* 0x4330000000077882 */ /* 0x000fe20000000000 */
[----:B------:R-:W-:Y:S02]  /*06b0*/  DFMA R22, R18, -R14, R22 ;  /* 0x8000000e1216722b */ /* 0x000fe40000000016 */
[----:B------:R-:W-:Y:S01]  /*06c0*/  DADD R20, R20, -UR6 ;  /* 0x8000000614147e29 */ /* 0x000fe20008000000 */
[----:B------:R-:W-:Y:S01]  /*06d0*/  UMOV UR6, 0x55555554 ;  /* 0x5555555400067882 */ /* 0x000fe20000000000 */
[----:B------:R-:W-:Y:S02]  /*06e0*/  UMOV UR7, 0x3fb55555 ;  /* 0x3fb5555500077882 */ /* 0x000fe40000000000 */
[----:B------:R-:W-:Y:S01]  /*06f0*/  DFMA R24, R16, R24, UR6 ;  /* 0x0000000610187e2b */ /* 0x000fe20008000018 */
[----:B------:R-:W-:Y:S01]  /*0700*/  UMOV UR6, 0xfefa39ef ;  /* 0xfefa39ef00067882 */ /* 0x000fe20000000000 */
[----:B------:R-:W-:Y:S01]  /*0710*/  UMOV UR7, 0x3fe62e42 ;  /* 0x3fe62e4200077882 */ /* 0x000fe20000000000 */
[----:B------:R-:W-:-:S02]  /*0720*/  DMUL R22, R6, R22 ;  /* 0x0000001606167228 */ /* 0x000fc40000000000 */
[----:B------:R-:W-:-:S03]  /*0730*/  DFMA R18, R20, UR6, R14 ;  /* 0x0000000614127c2b */ /* 0x000fc6000800000e */
[----:B------:R-:W-:-:S05]  /*0740*/  DMUL R24, R16, R24 ;  /* 0x0000001810187228 */ /* 0x000fca0000000000 */
[----:B------:R-:W-:Y:S01]  /*0750*/  DFMA R6, R20, -UR6, R18 ;  /* 0x8000000614067c2b */ /* 0x000fe20008000012 */
[----:B------:R-:W-:Y:S01]  /*0760*/  UMOV UR6, 0x3b39803f ;  /* 0x3b39803f00067882 */ /* 0x000fe20000000000 */
[----:B------:R-:W-:Y:S01]  /*0770*/  UMOV UR7, 0x3c7abc9e ;  /* 0x3c7abc9e00077882 */ /* 0x000fe20000000000 */
[----:B------:R-:W-:-:S05]  /*0780*/  DFMA R22, R14, R24, R22 ;  /* 0x000000180e16722b */ /* 0x000fca0000000016 */
[----:B------:R-:W-:-:S08]  /*0790*/  DADD R6, -R14, R6 ;  /* 0x000000000e067229 */ /* 0x000fd00000000106 */
[----:B------:R-:W-:-:S08]  /*07a0*/  DADD R6, R22, -R6 ;  /* 0x0000000016067229 */ /* 0x000fd00000000806 */
[----:B------:R-:W-:-:S08]  /*07b0*/  DFMA R6, R20, UR6, R6 ;  /* 0x0000000614067c2b */ /* 0x000fd00008000006 */
[----:B------:R-:W-:Y:S01]  /*07c0*/  DADD R18, R18, R6 ;  /* 0x0000000012127229 */ /* 0x000fe20000000006 */
[----:B------:R-:W-:Y:S10]  /*07d0*/  BRA `(.L_x_27) ;  /* 0x0000000000187947 */ /* 0x000ff40003800000 */
.L_x_26:
[----:B------:R-:W-:Y:S01]  /*07e0*/  IMAD.MOV.U32 R14, RZ, RZ, 0x0 ;  /* 0x00000000ff0e7424 */ /* 0x000fe200078e00ff */
[----:B------:R-:W-:Y:S02]  /*07f0*/  MOV R15, 0x7ff00000 ;  /* 0x7ff00000000f7802 */ /* 0x000fe40000000f00 */
[----:B------:R-:W-:-:S04]  /*0800*/  LOP3.LUT P1, RZ, R7, 0x7fffffff, RZ, 0xc0, !PT ;  /* 0x7fffffff07ff7812 */ /* 0x000fc8000782c0ff */
[----:B------:R-:W-:-:S10]  /*0810*/  DFMA R14, R6, R14, +INF ;  /* 0x7ff00000060e742b */ /* 0x000fd4000000000e */
[----:B------:R-:W-:Y:S02]  /*0820*/  FSEL R18, R14, RZ, P1 ;  /* 0x000000ff0e127208 */ /* 0x000fe40000800000 */
[----:B------:R-:W-:-:S07]  /*0830*/  FSEL R19, R15, -QNAN , P1 ;  /* 0xfff000000f137808 */ /* 0x000fce0000800000 */
.L_x_27:
[----:B------:R-:W2:Y:S04]  /*0840*/  LDG.E.64 R14, desc[UR8][R2.64] ;  /* 0x00000008020e7981 */ /* 0x000ea8000c1e1b00 */
[----:B------:R0:W5:Y:S01]  /*0850*/  LDG.E.64 R6, desc[UR8][R4.64] ;  /* 0x0000000804067981 */ /* 0x000162000c1e1b00 */
[----:B------:R-:W-:Y:S01]  /*0860*/  UMOV UR6, UR5 ;  /* 0x0000000500067c82 */ /* 0x000fe20008000000 */
[----:B-----5:R-:W-:Y:S01]  /*0870*/  DFMA R10, -R12, R18, R10 ;  /* 0x000000120c0a722b */ /* 0x020fe2000000010a */
[----:B------:R-:W-:Y:S01]  /*0880*/  IMAD.U32 R20, RZ, RZ, UR6 ;  /* 0x00000006ff147e24 */ /* 0x000fe2000f8e00ff */
[----:B--2---:R-:W-:Y:S01]  /*0890*/  DSETP.MAX.AND P1, P2, R14, UR4, PT ;  /* 0x000000040e007e2a */ /* 0x004fe2000ba2f000 */
[----:B------:R-:W-:-:S05]  /*08a0*/  IMAD.MOV.U32 R16, RZ, RZ, R15 ;  /* 0x000000ffff107224 */ /* 0x000fca00078e000f */
[----:B------:R-:W-:Y:S02]  /*08b0*/  FSEL R17, R16, UR6, P1 ;  /* 0x0000000610117c08 */ /* 0x000fe40008800000 */
[----:B------:R-:W-:-:S05]  /*08c0*/  SEL R16, R14, UR4, P1 ;  /* 0x000000040e107c07 */ /* 0x000fca0008800000 */
[--C-:B------:R-:W-:Y:S01]  /*08d0*/  IMAD.MOV.U32 R14, RZ, RZ, R16.reuse ;  /* 0x000000ffff0e7224 */ /* 0x100fe200078e0010 */
[----:B------:R-:W-:Y:S01]  /*08e0*/  @P2 LOP3.LUT R17, R20, 0x80000, RZ, 0xfc, !PT ;  /* 0x0008000014112812 */ /* 0x000fe200078efcff */
[----:B------:R-:W-:Y:S02]  /*08f0*/  IMAD.MOV.U32 R20, RZ, RZ, -0x3ff ;  /* 0xfffffc01ff147424 */ /* 0x000fe400078e00ff */
[----:B------:R-:W-:Y:S01]  /*0900*/  IMAD.MOV.U32 R18, RZ, RZ, R16 ;  /* 0x000000ffff127224 */ /* 0x000fe200078e0010 */
[----:B------:R-:W-:Y:S01]  /*0910*/  ISETP.GT.AND P1, PT, R17, 0xfffff, PT ;  /* 0x000fffff1100780c */ /* 0x000fe20003f24270 */
[----:B------:R-:W-:Y:S01]  /*0920*/  IMAD.MOV.U32 R15, RZ, RZ, R17 ;  /* 0x000000ffff0f7224 */ /* 0x000fe200078e0011 */
[----:B------:R-:W-:-:S11]  /*0930*/  MOV R21, R17 ;  /* 0x0000001100157202 */ /* 0x000fd60000000f00 */
[----:B------:R-:W-:Y:S01]  /*0940*/  @!P1 DMUL R14, R14, 1.80143985094819840000e+16 ;  /* 0x435000000e0e9828 */ /* 0x000fe20000000000 */
[----:B------:R-:W-:-:S09]  /*0950*/  @!P1 MOV R20, 0xfffffbcb ;  /* 0xfffffbcb00149802 */ /* 0x000fd20000000f00 */
[----:B------:R-:W-:Y:S02]  /*0960*/  @!P1 IMAD.MOV.U32 R21, RZ, RZ, R15 ;  /* 0x000000ffff159224 */ /* 0x000fe400078e000f */
[----:B------:R-:W-:Y:S02]  /*0970*/  @!P1 IMAD.MOV.U32 R18, RZ, RZ, R14 ;  /* 0x000000ffff129224 */ /* 0x000fe400078e000e */
[----:B------:R-:W-:-:S05]  /*0980*/  VIADD R17, R21, 0xffffffff ;  /* 0xffffffff15117836 */ /* 0x000fca0000000000 */
[----:B------:R-:W-:-:S13]  /*0990*/  ISETP.GE.U32.AND P2, PT, R17, 0x7fefffff, PT ;  /* 0x7fefffff1100780c */ /* 0x000fda0003f46070 */
[----:B0-----:R-:W-:Y:S05]  /*09a0*/  @!P2 BRA `(.L_x_28) ;  /* 0x00000000001ca947 */ /* 0x001fea0003800000 */
[----:B------:R-:W-:Y:S01]  /*09b0*/  IMAD.MOV.U32 R12, RZ, RZ, 0x0 ;  /* 0x00000000ff0c7424 */ /* 0x000fe200078e00ff */
[----:B------:R-:W-:Y:S01]  /*09c0*/  LOP3.LUT P1, RZ, R15, 0x7fffffff, RZ, 0xc0, !PT ;  /* 0x7fffffff0fff7812 */ /* 0x000fe2000782c0ff */
[----:B------:R-:W-:-:S06]  /*09d0*/  IMAD.MOV.U32 R13, RZ, RZ, 0x7ff00000 ;  /* 0x7ff00000ff0d7424 */ /* 0x000fcc00078e00ff */
[----:B------:R-:W-:-:S10]  /*09e0*/  DFMA R12, R14, R12, +INF ;  /* 0x7ff000000e0c742b */ /* 0x000fd4000000000c */
[----:B------:R-:W-:Y:S02]  /*09f0*/  FSEL R18, R12, RZ, P1 ;  /* 0x000000ff0c127208 */ /* 0x000fe40000800000 */
[----:B------:R-:W-:Y:S01]  /*0a00*/  FSEL R19, R13, -QNAN , P1 ;  /* 0xfff000000d137808 */ /* 0x000fe20000800000 */
[----:B------:R-:W-:Y:S06]  /*0a10*/  BRA `(.L_x_29) ;  /* 0x0000000000f47947 */ /* 0x000fec0003800000 */
.L_x_28:
[C---:B------:R-:W-:Y:S01]  /*0a20*/  LOP3.LUT R12, R21.reuse, 0xfffff, RZ, 0xc0, !PT ;  /* 0x000fffff150c7812 */ /* 0x040fe200078ec0ff */
[----:B------:R-:W-:Y:S01]  /*0a30*/  IMAD.MOV.U32 R24, RZ, RZ, -0x748574fc ;  /* 0x8b7a8b04ff187424 */ /* 0x000fe200078e00ff */
[----:B------:R-:W-:Y:S01]  /*0a40*/  UMOV UR4, 0x3ae80f1e ;  /* 0x3ae80f1e00047882 */ /* 0x000fe20000000000 */
[----:B------:R-:W-:Y:S01]  /*0a50*/  IMAD.MOV.U32 R25, RZ, RZ, 0x3ed0ee25 ;  /* 0x3ed0ee25ff197424 */ /* 0x000fe200078e00ff */
[----:B------:R-:W-:Y:S01]  /*0a60*/  LOP3.LUT R19, R12, 0x3ff00000, RZ, 0xfc, !PT ;  /* 0x3ff000000c137812 */ /* 0x000fe200078efcff */
[----:B------:R-:W-:Y:S01]  /*0a70*/  IMAD.MOV.U32 R12, RZ, RZ, RZ ;  /* 0x000000ffff0c7224 */ /* 0x000fe200078e00ff */
[----:B------:R-:W-:Y:S01]  /*0a80*/  UMOV UR5, 0x3eb1380b ;  /* 0x3eb1380b00057882 */ /* 0x000fe20000000000 */
[----:B------:R-:W-:Y:S02]  /*0a90*/  LEA.HI R20, R21, R20, RZ, 0xc ;  /* 0x0000001415147211 */ /* 0x000fe400078f60ff */
[----:B------:R-:W-:Y:S02]  /*0aa0*/  ISETP.GE.U32.AND P1, PT, R19, 0x3ff6a09f, PT ;  /* 0x3ff6a09f1300780c */ /* 0x000fe40003f26070 */
[----:B------:R-:W-:-:S11]  /*0ab0*/  MOV R21, 0x43300000 ;  /* 0x4330000000157802 */ /* 0x000fd60000000f00 */
[----:B------:R-:W-:Y:S02]  /*0ac0*/  @P1 VIADD R13, R19, 0xfff00000 ;  /* 0xfff00000130d1836 */ /* 0x000fe40000000000 */
[----:B------:R-:W-:-:S03]  /*0ad0*/  @P1 VIADD R20, R20, 0x1 ;  /* 0x0000000114141836 */ /* 0x000fc60000000000 */
[----:B------:R-:W-:Y:S02]  /*0ae0*/  @P1 MOV R19, R13 ;  /* 0x0000000d00131202 */ /* 0x000fe40000000f00 */
[----:B------:R-:W-:-:S04]  /*0af0*/  LOP3.LUT R20, R20, 0x80000000, RZ, 0x3c, !PT ;  /* 0x8000000014147812 */ /* 0x000fc800078e3cff */
        /* <DEDUP_REMOVED lines=46> */
[----:B------:R-:W-:-:S11]  /*0de0*/  DADD R18, R18, R12 ;  /* 0x0000000012127229 */ /* 0x000fd6000000000c */
.L_x_29:
[----:B------:R-:W-:Y:S01]  /*0df0*/  IADD3 R4, P1, PT, R4, 0x10, RZ ;  /* 0x0000001004047810 */ /* 0x000fe20007f3e0ff */
[----:B------:R-:W-:Y:S01]  /*0e00*/  DFMA R10, -R6, R18, R10 ;  /* 0x00000012060a722b */ /* 0x000fe2000000010a */
[----:B------:R-:W-:-:S03]  /*0e10*/  IADD3 R2, P2, PT, R2, 0x10, RZ ;  /* 0x0000001002027810 */ /* 0x000fc60007f5e0ff */
[----:B------:R-:W-:Y:S02]  /*0e20*/  IMAD.X R5, RZ, RZ, R5, P1 ;  /* 0x000000ffff057224 */ /* 0x000fe400008e0605 */
[----:B------:R-:W-:Y:S01]  /*0e30*/  IMAD.X R3, RZ, RZ, R3, P2 ;  /* 0x000000ffff037224 */ /* 0x000fe200010e0603 */
[----:B------:R-:W-:Y:S07]  /*0e40*/  @P0 BRA `(.L_x_30) ;  /* 0xfffffff400000947 */ /* 0x000fee000383ffff */
.L_x_25:
[----:B------:R-:W0:Y:S02]  /*0e50*/  LDCU UR4, c[0x0][0x3a4] ;  /* 0x00007480ff0477ac */ /* 0x000e240008000800 */
[----:B0-----:R-:W-:-:S04]  /*0e60*/  ULOP3.LUT UR4, UR4, 0x1, URZ, 0xc0, !UPT ;  /* 0x0000000104047892 */ /* 0x001fc8000f8ec0ff */
[----:B------:R-:W-:-:S09]  /*0e70*/  UISETP.NE.U32.AND UP0, UPT, UR4, 0x1, UPT ;  /* 0x000000010400788c */ /* 0x000fd2000bf05070 */
[----:B------:R-:W-:Y:S05]  /*0e80*/  BRA.U UP0, `(.L_x_31) ;  /* 0x0000000500907547 */ /* 0x000fea000b800000 */
[----:B------:R-:W0:Y:S01]  /*0e90*/  LDC.64 R4, c[0x0][0x380] ;  /* 0x0000e000ff047b82 */ /* 0x000e220000000a00 */
[----:B------:R-:W-:-:S07]  /*0ea0*/  IMAD.IADD R9, R0, 0x1, R9 ;  /* 0x0000000100097824 */ /* 0x000fce00078e0209 */
[----:B------:R-:W1:Y:S01]  /*0eb0*/  LDC.64 R2, c[0x0][0x388] ;  /* 0x0000e200ff027b82 */ /* 0x000e620000000a00 */
[----:B0-----:R-:W-:-:S06]  /*0ec0*/  IMAD.WIDE.U32 R4, R9, 0x8, R4 ;  /* 0x0000000809047825 */ /* 0x001fcc00078e0004 */
[----:B------:R-:W2:Y:S01]  /*0ed0*/  LDG.E.64 R4, desc[UR8][R4.64] ;  /* 0x0000000804047981 */ /* 0x000ea2000c1e1b00 */
[----:B-1----:R-:W-:-:S06]  /*0ee0*/  IMAD.WIDE.U32 R2, R9, 0x8, R2 ;  /* 0x0000000809027825 */ /* 0x002fcc00078e0002 */
[----:B------:R-:W5:Y:S01]  /*0ef0*/  LDG.E.64 R2, desc[UR8][R2.64] ;  /* 0x0000000802027981 */ /* 0x000f62000c1e1b00 */
[----:B------:R-:W-:Y:S01]  /*0f00*/  UMOV UR4, 0x9abcaf48 ;  /* 0x9abcaf4800047882 */ /* 0x000fe20000000000 */
[----:B------:R-:W-:Y:S02]  /*0f10*/  UMOV UR5, 0x3e7ad7f2 ;  /* 0x3e7ad7f200057882 */ /* 0x000fe40000000000 */
[----:B------:R-:W-:Y:S02]  /*0f20*/  UMOV UR6, UR5 ;  /* 0x0000000500067c82 */ /* 0x000fe40008000000 */
[----:B------:R-:W-:Y:S01]  /*0f30*/  IMAD.U32 R6, RZ, RZ, UR6 ;  /* 0x00000006ff067e24 */ /* 0x000fe2000f8e00ff */
[----:B--2---:R-:W-:Y:S01]  /*0f40*/  DSETP.MAX.AND P0, P1, R4, UR4, PT ;  /* 0x0000000404007e2a */ /* 0x004fe2000b90f000 */
[----:B------:R-:W-:-:S05]  /*0f50*/  MOV R0, R5 ;  /* 0x0000000500007202 */ /* 0x000fca0000000f00 */
[----:B------:R-:W-:Y:S02]  /*0f60*/  FSEL R7, R0, UR6, P0 ;  /* 0x0000000600077c08 */ /* 0x000fe40008000000 */
[----:B------:R-:W-:-:S06]  /*0f70*/  SEL R4, R4, UR4, P0 ;  /* 0x0000000404047c07 */ /* 0x000fcc0008000000 */
[----:B------:R-:W-:Y:S01]  /*0f80*/  @P1 LOP3.LUT R7, R6, 0x80000, RZ, 0xfc, !PT ;  /* 0x0008000006071812 */ /* 0x000fe200078efcff */
[----:B------:R-:W-:-:S04]  /*0f90*/  IMAD.MOV.U32 R6, RZ, RZ, R4 ;  /* 0x000000ffff067224 */ /* 0x000fc800078e0004 */
[----:B------:R-:W-:-:S04]  /*0fa0*/  IMAD.MOV.U32 R5, RZ, RZ, R7 ;  /* 0x000000ffff057224 */ /* 0x000fc800078e0007 */
[----:B------:R-:W-:Y:S01]  /*0fb0*/  IMAD.MOV.U32 R7, RZ, RZ, R5 ;  /* 0x000000ffff077224 */ /* 0x000fe200078e0005 */
[----:B------:R-:W-:-:S13]  /*0fc0*/  ISETP.GT.AND P0, PT, R5, 0xfffff, PT ;  /* 0x000fffff0500780c */ /* 0x000fda0003f04270 */
[----:B------:R-:W-:-:S10]  /*0fd0*/  @!P0 DMUL R6, R6, 1.80143985094819840000e+16 ;  /* 0x4350000006068828 */ /* 0x000fd40000000000 */
[----:B------:R-:W-:Y:S02]  /*0fe0*/  @!P0 IMAD.MOV.U32 R5, RZ, RZ, R7 ;  /* 0x000000ffff058224 */ /* 0x000fe400078e0007 */
[----:B------:R-:W-:-:S03]  /*0ff0*/  @!P0 IMAD.MOV.U32 R4, RZ, RZ, R6 ;  /* 0x000000ffff048224 */ /* 0x000fc600078e0006 */
[----:B------:R-:W-:-:S04]  /*1000*/  IADD3 R0, PT, PT, R5, -0x1, RZ ;  /* 0xffffffff05007810 */ /* 0x000fc80007ffe0ff */
[----:B------:R-:W-:Y:S01]  /*1010*/  ISETP.GE.U32.AND P1, PT, R0, 0x7fefffff, PT ;  /* 0x7fefffff0000780c */ /* 0x000fe20003f26070 */
[----:B------:R-:W-:Y:S02]  /*1020*/  IMAD.MOV.U32 R0, RZ, RZ, -0x3ff ;  /* 0xfffffc01ff007424 */ /* 0x000fe400078e00ff */
[----:B------:R-:W-:-:S10]  /*1030*/  @!P0 IMAD.MOV.U32 R0, RZ, RZ, -0x435 ;  /* 0xfffffbcbff008424 */ /* 0x000fd400078e00ff */
[----:B------:R-:W-:Y:S05]  /*1040*/  @!P1 BRA `(.L_x_32) ;  /* 0x00000000001c9947 */ /* 0x000fea0003800000 */
[----:B------:R-:W-:Y:S01]  /*1050*/  IMAD.MOV.U32 R4, RZ, RZ, 0x0 ;  /* 0x00000000ff047424 */ /* 0x000fe200078e00ff */
[----:B------:R-:W-:Y:S02]  /*1060*/  MOV R5, 0x7ff00000 ;  /* 0x7ff0000000057802 */ /* 0x000fe40000000f00 */
[----:B------:R-:W-:-:S04]  /*1070*/  LOP3.LUT P0, RZ, R7, 0x7fffffff, RZ, 0xc0, !PT ;  /* 0x7fffffff07ff7812 */ /* 0x000fc8000780c0ff */
[----:B------:R-:W-:-:S10]  /*1080*/  DFMA R4, R6, R4, +INF ;  /* 0x7ff000000604742b */ /* 0x000fd40000000004 */
[----:B------:R-:W-:Y:S02]  /*1090*/  FSEL R6, R4, RZ, P0 ;  /* 0x000000ff04067208 */ /* 0x000fe40000000000 */
[----:B------:R-:W-:Y:S01]  /*10a0*/  FSEL R7, R5, -QNAN , P0 ;  /* 0xfff0000005077808 */ /* 0x000fe20000000000 */
[----:B------:R-:W-:Y:S06]  /*10b0*/  BRA `(.L_x_33) ;  /* 0x0000000400007947 */ /* 0x000fec0003800000 */
.L_x_32:
[----:B------:R-:W-:Y:S01]  /*10c0*/  LOP3.LUT R6, R5, 0xfffff, RZ, 0xc0, !PT ;  /* 0x000fffff05067812 */ /* 0x000fe200078ec0ff */
[----:B------:R-:W-:Y:S01]  /*10d0*/  IMAD.MOV.U32 R8, RZ, RZ, RZ ;  /* 0x000000ffff087224 */ /* 0x000fe200078e00ff */
[----:B------:R-:W-:Y:S01]  /*10e0*/  MOV R18, 0x8b7a8b04 ;  /* 0x8b7a8b0400127802 */ /* 0x000fe20000000f00 */
[----:B------:R-:W-:Y:S01]  /*10f0*/  IMAD.MOV.U32 R19, RZ, RZ, 0x3ed0ee25 ;  /* 0x3ed0ee25ff137424 */ /* 0x000fe200078e00ff */
[----:B------:R-:W-:Y:S01]  /*1100*/  LOP3.LUT R7, R6, 0x3ff00000, RZ, 0xfc, !PT ;  /* 0x3ff0000006077812 */ /* 0x000fe200078efcff */
[----:B------:R-:W-:Y:S01]  /*1110*/  IMAD.MOV.U32 R6, RZ, RZ, R4 ;  /* 0x000000ffff067224 */ /* 0x000fe200078e0004 */
[----:B------:R-:W-:Y:S01]  /*1120*/  UMOV UR4, 0x3ae80f1e ;  /* 0x3ae80f1e00047882 */ /* 0x000fe20000000000 */
[----:B------:R-:W-:Y:S01]  /*1130*/  UMOV UR5, 0x3eb1380b ;  /* 0x3eb1380b00057882 */ /* 0x000fe20000000000 */
[----:B------:R-:W-:Y:S01]  /*1140*/  ISETP.GE.U32.AND P0, PT, R7, 0x3ff6a09f, PT ;  /* 0x3ff6a09f0700780c */ /* 0x000fe20003f06070 */
[----:B------:R-:W-:Y:S01]  /*1150*/  IMAD.MOV.U32 R21, RZ, RZ, 0x43300000 ;  /* 0x43300000ff157424 */ /* 0x000fe200078e00ff */
[----:B------:R-:W-:Y:S01]  /*1160*/  LEA.HI R0, R5, R0, RZ, 0xc ;  /* 0x0000000005007211 */ /* 0x000fe200078f60ff */
[----:B------:R-:W-:Y:S01]  /*1170*/  UMOV UR6, 0x80000000 ;  /* 0x8000000000067882 */ /* 0x000fe20000000000 */
[----:B------:R-:W-:-:S09]  /*1180*/  UMOV UR7, 0x43300000 ;  /* 0x4330000000077882 */ /* 0x000fd20000000000 */
        /* <DEDUP_REMOVED lines=12> */
[----:B------:R-:W-:Y:S02]  /*1250*/  DMUL R14, R12, R12 ;  /* 0x0000000c0c0e7228 */ /* 0x000fe40000000000 */
[----:B------:R-:W-:-:S06]  /*1260*/  DADD R4, R6, -R12 ;  /* 0x0000000006047229 */ /* 0x000fcc000000080c */
[----:B------:R-:W-:Y:S01]  /*1270*/  DFMA R16, R14, UR4, R18 ;  /* 0x000000040e107c2b */ /* 0x000fe20008000012 */
[----:B------:R-:W-:Y:S01]  /*1280*/  UMOV UR4, 0x9f02676f ;  /* 0x9f02676f00047882 */ /* 0x000fe20000000000 */
[----:B------:R-:W-:Y:S01]  /*1290*/  UMOV UR5, 0x3ef3b266 ;  /* 0x3ef3b26600057882 */ /* 0x000fe20000000000 */
[----:B------:R-:W-:Y:S02]  /*12a0*/  DADD R18, R4, R4 ;  /* 0x0000000004127229 */ /* 0x000fe40000000004 */
[----:B------:R-:W-:Y:S01]  /*12b0*/  DADD R4, R20, -UR6 ;  /* 0x8000000614047e29 */ /* 0x000fe20008000000 */
[----:B------:R-:W-:Y:S01]  /*12c0*/  UMOV UR6, 0xfefa39ef ;  /* 0xfefa39ef00067882 */ /* 0x000fe20000000000 */
[----:B------:R-:W-:Y:S01]  /*12d0*/  UMOV UR7, 0x3fe62e42 ;  /* 0x3fe62e4200077882 */ /* 0x000fe20000000000 */
[----:B------:R-:W-:Y:S01]  /*12e0*/  DFMA R16, R14, R16, UR4 ;  /* 0x000000040e107e2b */ /* 0x000fe20008000010 */
[----:B------:R-:W-:Y:S01]  /*12f0*/  UMOV UR4, 0xa9ab0956 ;  /* 0xa9ab095600047882 */ /* 0x000fe20000000000 */
[----:B------:R-:W-:Y:S01]  /*1300*/  UMOV UR5, 0x3f1745cb ;  /* 0x3f1745cb00057882 */ /* 0x000fe20000000000 */
[----:B------:R-:W-:-:S02]  /*1310*/  DFMA R18, R6, -R12, R18 ;  /* 0x8000000c0612722b */ /* 0x000fc40000000012 */
[----:B------:R-:W-:-:S03]  /*1320*/  DFMA R6, R4, UR6, R12 ;  /* 0x0000000604067c2b */ /* 0x000fc6000800000c */
[----:B------:R-:W-:Y:S01]  /*1330*/  DFMA R16, R14, R16, UR4 ;  /* 0x000000040e107e2b */ /* 0x000fe20008000010 */
[----:B------:R-:W-:Y:S01]  /*1340*/  UMOV UR4, 0x2d1b5154 ;  /* 0x2d1b515400047882 */ /* 0x000fe20000000000 */
[----:B------:R-:W-:Y:S01]  /*1350*/  UMOV UR5, 0x3f3c71c7 ;  /* 0x3f3c71c700057882 */ /* 0x000fe20000000000 */
[----:B------:R-:W-:-:S05]  /*1360*/  DMUL R18, R8, R18 ;  /* 0x0000001208127228 */ /* 0x000fca0000000000 */
        /* <DEDUP_REMOVED lines=11> */
[----:B------:R-:W-:Y:S02]  /*1420*/  UMOV UR5, 0x3fe62e42 ;  /* 0x3fe62e4200057882 */ /* 0x000fe40000000000 */
[----:B------:R-:W-:Y:S01]  /*1430*/  DFMA R20, R4, -UR4, R6 ;  /* 0x8000000404147c2b */ /* 0x000fe20008000006 */
[----:B------:R-:W-:Y:S01]  /*1440*/  UMOV UR4, 0x3b39803f ;  /* 0x3b39803f00047882 */ /* 0x000fe20000000000 */
[----:B------:R-:W-:Y:S02]  /*1450*/  UMOV UR5, 0x3c7abc9e ;  /* 0x3c7abc9e00057882 */ /* 0x000fe40000000000 */
[----:B------:R-:W-:-:S04]  /*1460*/  DMUL R16, R14, R16 ;  /* 0x000000100e107228 */ /* 0x000fc80000000000 */
[----:B------:R-:W-:-:S04]  /*1470*/  DADD R20, -R12, R20 ;  /* 0x000000000c147229 */ /* 0x000fc80000000114 */
[----:B------:R-:W-:-:S08]  /*1480*/  DFMA R16, R12, R16, R18 ;  /* 0x000000100c10722b */ /* 0x000fd00000000012 */
[----:B------:R-:W-:-:S08]  /*1490*/  DADD R16, R16, -R20 ;  /* 0x0000000010107229 */ /* 0x000fd00000000814 */
[----:B------:R-:W-:-:S08]  /*14a0*/  DFMA R16, R4, UR4, R16 ;  /* 0x0000000404107c2b */ /* 0x000fd00008000010 */
[----:B------:R-:W-:-:S11]  /*14b0*/  DADD R6, R6, R16 ;  /* 0x0000000006067229 */ /* 0x000fd60000000010 */
.L_x_33:
[----:B-----5:R-:W-:-:S11]  /*14c0*/  DFMA R10, -R2, R6, R10 ;  /* 0x00000006020a722b */ /* 0x020fd6000000010a */
.L_x_31:
[----:B------:R-:W0:Y:S02]  /*14d0*/  LDC.64 R2, c[0x0][0x398] ;  /* 0x0000e600ff027b82 */ /* 0x000e240000000a00 */
[----:B0-----:R-:W-:Y:S01]  /*14e0*/  REDG.E.ADD.F64.RN.STRONG.GPU desc[UR8][R2.64], R10 ;  /* 0x0000000a020079a6 */ /* 0x001fe2000c12ff08 */
[----:B------:R-:W-:Y:S05]  /*14f0*/  EXIT ;  /* 0x000000000000794d */ /* 0x000fea0003800000 */
.L_x_34:
        /* <DEDUP_REMOVED lines=16> */
.L_x_100:


//--------------------- .text._Z12softmaxBatchPdii --------------------------
	.section	.text._Z12softmaxBatchPdii,"ax",@progbits
	.align	128
        .global         _Z12softmaxBatchPdii
        .type           _Z12softmaxBatchPdii,@function
        .size           _Z12softmaxBatchPdii,(.L_x_96 - _Z12softmaxBatchPdii)
        .other          _Z12softmaxBatchPdii,@"STO_CUDA_ENTRY STV_DEFAULT"
_Z12softmaxBatchPdii:
.text._Z12softmaxBatchPdii:
[----:B------:R-:W-:Y:S08]  /*0000*/  LDC R1, c[0x0][0x37c] ;  /* 0x0000df00ff017b82 */ /* 0x000ff00000000800 */
[----:B------:R-:W0:Y:S08]  /*0010*/  S2UR UR4, SR_CTAID.X ;  /* 0x00000000000479c3 */ /* 0x000e300000002500 */
[----:B------:R-:W0:Y:S02]  /*0020*/  LDC R0, c[0x0][0x388] ;  /* 0x0000e200ff007b82 */ /* 0x000e240000000800 */
[----:B0-----:R-:W-:-:S13]  /*0030*/  ISETP.LE.AND P0, PT, R0, UR4, PT ;  /* 0x0000000400007c0c */ /* 0x001fda000bf03270 */
[----:B------:R-:W-:Y:S05]  /*0040*/  @P0 EXIT ;  /* 0x000000000000094d */ /* 0x000fea0003800000 */
[----:B------:R-:W0:Y:S01]  /*0050*/  LDCU UR5, c[0x0][0x38c] ;  /* 0x00007180ff0577ac */ /* 0x000e220008000800 */
[----:B------:R-:W-:Y:S02]  /*0060*/  IMAD.MOV.U32 R2, RZ, RZ, -0x1 ;  /* 0xffffffffff027424 */ /* 0x000fe400078e00ff */
[----:B------:R-:W-:Y:S01]  /*0070*/  IMAD.MOV.U32 R3, RZ, RZ, -0x100001 ;  /* 0xffefffffff037424 */ /* 0x000fe200078e00ff */
[----:B------:R-:W1:Y:S01]  /*0080*/  LDCU.64 UR6, c[0x0][0x358] ;  /* 0x00006b00ff0677ac */ /* 0x000e620008000a00 */
[----:B0-----:R-:W-:-:S05]  /*0090*/  IMAD.U32 R0, RZ, RZ, UR5 ;  /* 0x00000005ff007e24 */ /* 0x001fca000f8e00ff */
[----:B------:R-:W-:-:S13]  /*00a0*/  ISETP.GE.AND P0, PT, R0, 0x1, PT ;  /* 0x000000010000780c */ /* 0x000fda0003f06270 */
[----:B-1----:R-:W-:Y:S05]  /*00b0*/  @!P0 BRA `(.L_x_35) ;  /* 0x0000001000988947 */ /* 0x002fea0003800000 */
[C---:B------:R-:W-:Y:S01]  /*00c0*/  ISETP.GE.U32.AND P2, PT, R0.reuse, 0x10, PT ;  /* 0x000000100000780c */ /* 0x040fe20003f46070 */
[C---:B------:R-:W-:Y:S01]  /*00d0*/  IMAD R6, R0.reuse, UR4, RZ ;  /* 0x0000000400067c24 */ /* 0x040fe2000f8e02ff */
[----:B------:R-:W-:Y:S01]  /*00e0*/  LOP3.LUT R5, R0, 0xf, RZ, 0xc0, !PT ;  /* 0x0000000f00057812 */ /* 0x000fe200078ec0ff */
[----:B------:R-:W-:Y:S02]  /*00f0*/  IMAD.MOV.U32 R7, RZ, RZ, RZ ;  /* 0x000000ffff077224 */ /* 0x000fe400078e00ff */
[----:B------:R-:W-:Y:S01]  /*0100*/  IMAD.MOV.U32 R2, RZ, RZ, -0x1 ;  /* 0xffffffffff027424 */ /* 0x000fe200078e00ff */
[----:B------:R-:W-:Y:S01]  /*0110*/  ISETP.NE.AND P1, PT, R5, RZ, PT ;  /* 0x000000ff0500720c */ /* 0x000fe20003f25270 */
[----:B------:R-:W-:-:S06]  /*0120*/  IMAD.MOV.U32 R3, RZ, RZ, -0x100001 ;  /* 0xffefffffff037424 */ /* 0x000fcc00078e00ff */
[----:B------:R-:W-:Y:S06]  /*0130*/  @!P2 BRA `(.L_x_36) ;  /* 0x000000080034a947 */ /* 0x000fec0003800000 */
[----:B------:R-:W0:Y:S01]  /*0140*/  LDC.64 R8, c[0x0][0x380] ;  /* 0x0000e000ff087b82 */ /* 0x000e220000000a00 */
[----:B------:R-:W-:Y:S01]  /*0150*/  LOP3.LUT R7, R0, 0x7ffffff0, RZ, 0xc0, !PT ;  /* 0x7ffffff000077812 */ /* 0x000fe200078ec0ff */
[----:B------:R-:W-:Y:S02]  /*0160*/  IMAD.MOV.U32 R2, RZ, RZ, -0x1 ;  /* 0xffffffffff027424 */ /* 0x000fe400078e00ff */
[----:B------:R-:W-:Y:S02]  /*0170*/  IMAD.MOV.U32 R3, RZ, RZ, -0x100001 ;  /* 0xffefffffff037424 */ /* 0x000fe400078e00ff */
[----:B------:R-:W-:Y:S02]  /*0180*/  IMAD.MOV R4, RZ, RZ, -R7 ;  /* 0x000000ffff047224 */ /* 0x000fe400078e0a07 */
[----:B0-----:R-:W-:-:S03]  /*0190*/  IMAD.WIDE.U32 R8, R6, 0x8, R8 ;  /* 0x0000000806087825 */ /* 0x001fc600078e0008 */
[----:B------:R-:W-:-:S04]  /*01a0*/  IADD3 R10, P2, PT, R8, 0x40, RZ ;  /* 0x00000040080a7810 */ /* 0x000fc80007f5e0ff */
[----:B------:R-:W-:-:S09]  /*01b0*/  IADD3.X R11, PT, PT, RZ, R9, RZ, P2, !PT ;  /* 0x00000009ff0b7210 */ /* 0x000fd200017fe4ff */
.L_x_37:
[----:B------:R-:W2:Y:S04]  /*01c0*/  LDG.E.64 R24, desc[UR6][R10.64+-0x40] ;  /* 0xffffc0060a187981 */ /* 0x000ea8000c1e1b00 */
[----:B------:R-:W3:Y:S04]  /*01d0*/  LDG.E.64 R22, desc[UR6][R10.64+-0x38] ;  /* 0xffffc8060a167981 */ /* 0x000ee8000c1e1b00 */
[----:B------:R-:W4:Y:S04]  /*01e0*/  LDG.E.64 R20, desc[UR6][R10.64+-0x30] ;  /* 0xffffd0060a147981 */ /* 0x000f28000c1e1b00 */
[----:B------:R-:W5:Y:S04]  /*01f0*/  LDG.E.64 R18, desc[UR6][R10.64+-0x28] ;  /* 0xffffd8060a127981 */ /* 0x000f68000c1e1b00 */
[----:B------:R-:W5:Y:S04]  /*0200*/  LDG.E.64 R16, desc[UR6][R10.64+-0x20] ;  /* 0xffffe0060a107981 */ /* 0x000f68000c1e1b00 */
[----:B------:R-:W5:Y:S04]  /*0210*/  LDG.E.64 R14, desc[UR6][R10.64+-0x18] ;  /* 0xffffe8060a0e7981 */ /* 0x000f68000c1e1b00 */
[----:B------:R-:W5:Y:S04]  /*0220*/  LDG.E.64 R12, desc[UR6][R10.64+-0x10] ;  /* 0xfffff0060a0c7981 */ /* 0x000f68000c1e1b00 */
[----:B------:R-:W5:Y:S01]  /*0230*/  LDG.E.64 R8, desc[UR6][R10.64+-0x8] ;  /* 0xfffff8060a087981 */ /* 0x000f62000c1e1b00 */
[----:B------:R-:W-:-:S02]  /*0240*/  IMAD.MOV.U32 R26, RZ, RZ, R3 ;  /* 0x000000ffff1a7224 */ /* 0x000fc400078e0003 */
[----:B------:R-:W-:Y:S01]  /*0250*/  IMAD.MOV.U32 R27, RZ, RZ, R2 ;  /* 0x000000ffff1b7224 */ /* 0x000fe200078e0002 */
[----:B--2---:R-:W-:Y:S01]  /*0260*/  DSETP.MAX.AND P2, P3, R24, R2, PT ;  /* 0x000000021800722a */ /* 0x004fe20003b4f000 */
[----:B------:R-:W-:Y:S02]  /*0270*/  IMAD.MOV.U32 R2, RZ, RZ, R24 ;  /* 0x000000ffff027224 */ /* 0x000fe400078e0018 */
[----:B------:R-:W-:Y:S02]  /*0280*/  IMAD.MOV.U32 R3, RZ, RZ, R25 ;  /* 0x000000ffff037224 */ /* 0x000fe400078e0019 */
[----:B------:R-:W2:Y:S01]  /*0290*/  LDG.E.64 R24, desc[UR6][R10.64] ;  /* 0x000000060a187981 */ /* 0x000ea2000c1e1b00 */
[----:B------:R-:W-:Y:S02]  /*02a0*/  SEL R2, R2, R27, P2 ;  /* 0x0000001b02027207 */ /* 0x000fe40001000000 */
[----:B------:R-:W-:-:S06]  /*02b0*/  FSEL R3, R3, R26, P2 ;  /* 0x0000001a03037208 */ /* 0x000fcc0001000000 */
[----:B------:R-:W-:Y:S01]  /*02c0*/  @P3 LOP3.LUT R3, R26, 0x80000, RZ, 0xfc, !PT ;  /* 0x000800001a033812 */ /* 0x000fe200078efcff */
[----:B------:R-:W-:-:S05]  /*02d0*/  IMAD.MOV.U32 R27, RZ, RZ, R2 ;  /* 0x000000ffff1b7224 */ /* 0x000fca00078e0002 */
[----:B---3--:R-:W-:Y:S01]  /*02e0*/  DSETP.MAX.AND P2, P3, R2, R22, PT ;  /* 0x000000160200722a */ /* 0x008fe20003b4f000 */
[----:B------:R-:W-:Y:S02]  /*02f0*/  IMAD.MOV.U32 R2, RZ, RZ, R22 ;  /* 0x000000ffff027224 */ /* 0x000fe400078e0016 */
[----:B------:R-:W-:-:S03]  /*0300*/  IMAD.MOV.U32 R26, RZ, RZ, R3 ;  /* 0x000000ffff1a7224 */ /* 0x000fc600078e0003 */
[----:B------:R-:W-:Y:S02]  /*0310*/  SEL R22, R27, R2, P2 ;  /* 0x000000021b167207 */ /* 0x000fe40001000000 */
[----:B------:R-:W3:Y:S01]  /*0320*/  LDG.E.64 R2, desc[UR6][R10.64+0x8] ;  /* 0x000008060a027981 */ /* 0x000ee2000c1e1b00 */
[----:B------:R-:W-:-:S05]  /*0330*/  FSEL R27, R26, R23, P2 ;  /* 0x000000171a1b7208 */ /* 0x000fca0001000000 */
[----:B------:R-:W-:-:S05]  /*0340*/  @P3 LOP3.LUT R27, R23, 0x80000, RZ, 0xfc, !PT ;  /* 0x00080000171b3812 */ /* 0x000fca00078efcff */
[----:B------:R-:W-:Y:S02]  /*0350*/  IMAD.MOV.U32 R23, RZ, RZ, R27 ;  /* 0x000000ffff177224 */ /* 0x000fe400078e001b */
[----:B------:R-:W-:Y:S02]  /*0360*/  IMAD.MOV.U32 R27, RZ, RZ, R22 ;  /* 0x000000ffff1b7224 */ /* 0x000fe400078e0016 */
[----:B----4-:R-:W-:Y:S02]  /*0370*/  IMAD.MOV.U32 R26, RZ, RZ, R21 ;  /* 0x000000ffff1a7224 */ /* 0x010fe400078e0015 */
[----:B------:R-:W-:Y:S01]  /*0380*/  DSETP.MAX.AND P2, P3, R22, R20, PT ;  /* 0x000000141600722a */ /* 0x000fe20003b4f000 */
[----:B------:R-:W-:Y:S02]  /*0390*/  MOV R22, R20 ;  /* 0x0000001400167202 */ /* 0x000fe40000000f00 */
[----:B------:R-:W4:Y:S03]  /*03a0*/  LDG.E.64 R20, desc[UR6][R10.64+0x10] ;  /* 0x000010060a147981 */ /* 0x000f26000c1e1b00 */
[----:B------:R-:W-:-:S02]  /*03b0*/  FSEL R23, R23, R26, P2 ;  /* 0x0000001a17177208 */ /* 0x000fc40001000000 */
[----:B------:R-:W-:-:S06]  /*03c0*/  SEL R22, R27, R22, P2 ;  /* 0x000000161b167207 */ /* 0x000fcc0001000000 */
[----:B------:R-:W-:Y:S01]  /*03d0*/  @P3 LOP3.LUT R23, R26, 0x80000, RZ, 0xfc, !PT ;  /* 0x000800001a173812 */ /* 0x000fe200078efcff */
[----:B------:R-:W-:Y:S02]  /*03e0*/  IMAD.MOV.U32 R27, RZ, RZ, R22 ;  /* 0x000000ffff1b7224 */ /* 0x000fe400078e0016 */
[----:B-----5:R-:W-:-:S03]  /*03f0*/  IMAD.MOV.U32 R26, RZ, RZ, R19 ;  /* 0x000000ffff1a7224 */ /* 0x020fc600078e0013 */
[----:B------:R-:W-:Y:S01]  /*0400*/  DSETP.MAX.AND P2, P3, R22, R18, PT ;  /* 0x000000121600722a */ /* 0x000fe20003b4f000 */
[----:B------:R-:W-:Y:S02]  /*0410*/  IMAD.MOV.U32 R22, RZ, RZ, R18 ;  /* 0x000000ffff167224 */ /* 0x000fe400078e0012 */
[----:B------:R-:W5:Y:S03]  /*0420*/  LDG.E.64 R18, desc[UR6][R10.64+0x18] ;  /* 0x000018060a127981 */ /* 0x000f66000c1e1b00 */
[----:B------:R-:W-:Y:S02]  /*0430*/  FSEL R23, R23, R26, P2 ;  /* 0x0000001a17177208 */ /* 0x000fe40001000000 */
[----:B------:R-:W-:-:S06]  /*0440*/  SEL R22, R27, R22, P2 ;  /* 0x000000161b167207 */ /* 0x000fcc0001000000 */
[----:B------:R-:W-:Y:S01]  /*0450*/  @P3 LOP3.LUT R23, R26, 0x80000, RZ, 0xfc, !PT ;  /* 0x000800001a173812 */ /* 0x000fe200078efcff */
[----:B------:R-:W-:Y:S02]  /*0460*/  IMAD.MOV.U32 R27, RZ, RZ, R22 ;  /* 0x000000ffff1b7224 */ /* 0x000fe400078e0016 */
[----:B------:R-:W-:-:S03]  /*0470*/  IMAD.MOV.U32 R26, RZ, RZ, R17 ;  /* 0x000000ffff1a7224 */ /* 0x000fc600078e0011 */
[----:B------:R-:W-:Y:S01]  /*0480*/  DSETP.MAX.AND P2, P3, R22, R16, PT ;  /* 0x000000101600722a */ /* 0x000fe20003b4f000 */
[----:B------:R-:W-:Y:S02]  /*0490*/  IMAD.MOV.U32 R22, RZ, RZ, R16 ;  /* 0x000000ffff167224 */ /* 0x000fe400078e0010 */
[----:B------:R-:W5:Y:S03]  /*04a0*/  LDG.E.64 R16, desc[UR6][R10.64+0x20] ;  /* 0x000020060a107981 */ /* 0x000f66000c1e1b00 */
[----:B------:R-:W-:Y:S02]  /*04b0*/  FSEL R23, R23, R26, P2 ;  /* 0x0000001a17177208 */ /* 0x000fe40001000000 */
[----:B------:R-:W-:-:S06]  /*04c0*/  SEL R22, R27, R22, P2 ;  /* 0x000000161b167207 */ /* 0x000fcc0001000000 */
[----:B------:R-:W-:Y:S01]  /*04d0*/  @P3 LOP3.LUT R23, R26, 0x80000, RZ, 0xfc, !PT ;  /* 0x000800001a173812 */ /* 0x000fe200078efcff */
[----:B------:R-:W-:Y:S01]  /*04e0*/  IMAD.MOV.U32 R27, RZ, RZ, R22 ;  /* 0x000000ffff1b7224 */ /* 0x000fe200078e0016 */
[----:B------:R-:W-:-:S04]  /*04f0*/  MOV R26, R15 ;  /* 0x0000000f001a7202 */ /* 0x000fc80000000f00 */
        /* <DEDUP_REMOVED lines=22> */
[----:B------:R-:W-:-:S05]  /*0660*/  IMAD.MOV.U32 R26, RZ, RZ, R22 ;  /* 0x000000ffff1a7224 */ /* 0x000fca00078e0016 */
[----:B--2---:R-:W-:Y:S01]  /*0670*/  DSETP.MAX.AND P2, P3, R22, R24, PT ;  /* 0x000000181600722a */ /* 0x004fe20003b4f000 */
[----:B------:R-:W-:-:S05]  /*0680*/  IMAD.MOV.U32 R27, RZ, RZ, R24 ;  /* 0x000000ffff1b7224 */ /* 0x000fca00078e0018 */
[----:B------:R-:W-:Y:S02]  /*0690*/  FSEL R23, R23, R25, P2 ;  /* 0x0000001917177208 */ /* 0x000fe40001000000 */
[----:B------:R-:W-:-:S06]  /*06a0*/  SEL R22, R26, R27, P2 ;  /* 0x0000001b1a167207 */ /* 0x000fcc0001000000 */
[----:B------:R-:W-:Y:S01]  /*06b0*/  @P3 LOP3.LUT R23, R25, 0x80000, RZ, 0xfc, !PT ;  /* 0x0008000019173812 */ /* 0x000fe200078efcff */
[----:B------:R-:W-:-:S05]  /*06c0*/  IMAD.MOV.U32 R24, RZ, RZ, R22 ;  /* 0x000000ffff187224 */ /* 0x000fca00078e0016 */
[----:B---3--:R-:W-:Y:S01]  /*06d0*/  DSETP.MAX.AND P2, P3, R22, R2, PT ;  /* 0x000000021600722a */ /* 0x008fe20003b4f000 */
[----:B------:R-:W-:-:S05]  /*06e0*/  MOV R22, R3 ;  /* 0x0000000300167202 */ /* 0x000fca0000000f00 */
[----:B------:R-:W-:Y:S02]  /*06f0*/  FSEL R23, R23, R22, P2 ;  /* 0x0000001617177208 */ /* 0x000fe40001000000 */
[----:B------:R-:W-:-:S06]  /*0700*/  SEL R2, R24, R2, P2 ;  /* 0x0000000218027207 */ /* 0x000fcc0001000000 */
[----:B------:R-:W-:-:S05]  /*0710*/  @P3 LOP3.LUT R23, R22, 0x80000, RZ, 0xfc, !PT ;  /* 0x0008000016173812 */ /* 0x000fca00078efcff */
[----:B------:R-:W-:-:S06]  /*0720*/  IMAD.MOV.U32 R3, RZ, RZ, R23 ;  /* 0x000000ffff037224 */ /* 0x000fcc00078e0017 */
[----:B----4-:R-:W-:Y:S01]  /*0730*/  DSETP.MAX.AND P2, P3, R2, R20, PT ;  /* 0x000000140200722a */ /* 0x010fe20003b4f000 */
[----:B------:R-:W-:Y:S02]  /*0740*/  IMAD.MOV.U32 R23, RZ, RZ, R21 ;  /* 0x000000ffff177224 */ /* 0x000fe400078e0015 */
[----:B------:R-:W-:-:S05]  /*0750*/  IMAD.MOV.U32 R22, RZ, RZ, R3 ;  /* 0x000000ffff167224 */ /* 0x000fca00078e0003 */
[----:B------:R-:W-:-:S06]  /*0760*/  FSEL R25, R22, R23, P2 ;  /* 0x0000001716197208 */ /* 0x000fcc0001000000 */
[----:B------:R-:W-:Y:S02]  /*0770*/  @P3 LOP3.LUT R25, R23, 0x80000, RZ, 0xfc, !PT ;  /* 0x0008000017193812 */ /* 0x000fe400078efcff */
[----:B------:R-:W-:-:S03]  /*0780*/  SEL R2, R2, R20, P2 ;  /* 0x0000001402027207 */ /* 0x000fc60001000000 */
[----:B------:R-:W-:-:S06]  /*0790*/  IMAD.MOV.U32 R3, RZ, RZ, R25 ;  /* 0x000000ffff037224 */ /* 0x000fcc00078e0019 */
[----:B-----5:R-:W-:Y:S01]  /*07a0*/  DSETP.MAX.AND P2, P3, R2, R18, PT ;  /* 0x000000120200722a */ /* 0x020fe20003b4f000 */
[----:B------:R-:W-:Y:S02]  /*07b0*/  IMAD.MOV.U32 R21, RZ, RZ, R19 ;  /* 0x000000ffff157224 */ /* 0x000fe400078e0013 */
[----:B------:R-:W-:-:S05]  /*07c0*/  IMAD.MOV.U32 R20, RZ, RZ, R3 ;  /* 0x000000ffff147224 */ /* 0x000fca00078e0003 */
[----:B------:R-:W-:-:S06]  /*07d0*/  FSEL R23, R20, R21, P2 ;  /* 0x0000001514177208 */ /* 0x000fcc0001000000 */
[----:B------:R-:W-:Y:S02]  /*07e0*/  @P3 LOP3.LUT R23, R21, 0x80000, RZ, 0xfc, !PT ;  /* 0x0008000015173812 */ /* 0x000fe400078efcff */
[----:B------:R-:W-:-:S03]  /*07f0*/  SEL R2, R2, R18, P2 ;  /* 0x0000001202027207 */ /* 0x000fc60001000000 */
[----:B------:R-:W-:-:S06]  /*0800*/  IMAD.MOV.U32 R3, RZ, RZ, R23 ;  /* 0x000000ffff037224 */ /* 0x000fcc00078e0017 */
[----:B------:R-:W-:Y:S01]  /*0810*/  DSETP.MAX.AND P2, P3, R2, R16, PT ;  /* 0x000000100200722a */ /* 0x000fe20003b4f000 */
[----:B------:R-:W-:Y:S02]  /*0820*/  IMAD.MOV.U32 R19, RZ, RZ, R17 ;  /* 0x000000ffff137224 */ /* 0x000fe400078e0011 */
[----:B------:R-:W-:-:S05]  /*0830*/  IMAD.MOV.U32 R18, RZ, RZ, R3 ;  /* 0x000000ffff127224 */ /* 0x000fca00078e0003 */
[----:B------:R-:W-:Y:S02]  /*0840*/  FSEL R21, R18, R19, P2 ;  /* 0x0000001312157208 */ /* 0x000fe40001000000 */
[----:B------:R-:W-:-:S04]  /*0850*/  SEL R2, R2, R16, P2 ;  /* 0x0000001002027207 */ /* 0x000fc80001000000 */
[----:B------:R-:W-:-:S04]  /*0860*/  @P3 LOP3.LUT R21, R19, 0x80000, RZ, 0xfc, !PT ;  /* 0x0008000013153812 */ /* 0x000fc800078efcff */
[----:B------:R-:W-:-:S06]  /*0870*/  MOV R3, R21 ;  /* 0x0000001500037202 */ /* 0x000fcc0000000f00 */
[----:B------:R-:W-:Y:S01]  /*0880*/  DSETP.MAX.AND P2, P3, R2, R14, PT ;  /* 0x0000000e0200722a */ /* 0x000fe20003b4f000 */
        /* <DEDUP_REMOVED lines=9> */
[----:B------:R-:W-:Y:S01]  /*0920*/  FSEL R17, R14, R15, P2 ;  /* 0x0000000f0e117208 */ /* 0x000fe20001000000 */
[----:B------:R-:W-:-:S05]  /*0930*/  VIADD R4, R4, 0x10 ;  /* 0x0000001004047836 */ /* 0x000fca0000000000 */
[----:B------:R-:W-:Y:S02]  /*0940*/  @P3 LOP3.LUT R17, R15, 0x80000, RZ, 0xfc, !PT ;  /* 0x000800000f113812 */ /* 0x000fe400078efcff */
[----:B------:R-:W-:-:S03]  /*0950*/  SEL R2, R2, R12, P2 ;  /* 0x0000000c02027207 */ /* 0x000fc60001000000 */
[----:B------:R-:W-:Y:S01]  /*0960*/  IMAD.MOV.U32 R3, RZ, RZ, R17 ;  /* 0x000000ffff037224 */ /* 0x000fe200078e0011 */
[----:B------:R-:W-:-:S05]  /*0970*/  ISETP.NE.AND P2, PT, R4, RZ, PT ;  /* 0x000000ff0400720c */ /* 0x000fca0003f45270 */
[----:B------:R-:W-:Y:S01]  /*0980*/  DSETP.MAX.AND P4, P5, R2, R8, PT ;  /* 0x000000080200722a */ /* 0x000fe20003d8f000 */
[----:B------:R-:W-:Y:S01]  /*0990*/  IMAD.MOV.U32 R14, RZ, RZ, R9 ;  /* 0x000000ffff0e7224 */ /* 0x000fe200078e0009 */
[----:B------:R-:W-:Y:S01]  /*09a0*/  IADD3 R10, P3, PT, R10, 0x80, RZ ;  /* 0x000000800a0a7810 */ /* 0x000fe20007f7e0ff */
[----:B------:R-:W-:-:S03]  /*09b0*/  IMAD.MOV.U32 R12, RZ, RZ, R2 ;  /* 0x000000ffff0c7224 */ /* 0x000fc600078e0002 */
[----:B------:R-:W-:Y:S02]  /*09c0*/  FSEL R3, R3, R14, P4 ;  /* 0x0000000e03037208 */ /* 0x000fe40002000000 */
[----:B------:R-:W-:Y:S02]  /*09d0*/  SEL R2, R12, R8, P4 ;  /* 0x000000080c027207 */ /* 0x000fe40002000000 */
[----:B------:R-:W-:-:S04]  /*09e0*/  IADD3.X R11, PT, PT, RZ, R11, RZ, P3, !PT ;  /* 0x0000000bff0b7210 */ /* 0x000fc80001ffe4ff */
[----:B------:R-:W-:Y:S01]  /*09f0*/  @P5 LOP3.LUT R3, R14, 0x80000, RZ, 0xfc, !PT ;  /* 0x000800000e035812 */ /* 0x000fe200078efcff */
[----:B------:R-:W-:Y:S06]  /*0a00*/  @P2 BRA `(.L_x_37) ;  /* 0xfffffff400ec2947 */ /* 0x000fec000383ffff */
.L_x_36:
[----:B------:R-:W-:Y:S05]  /*0a10*/  @!P1 BRA `(.L_x_35) ;  /* 0x0000000800409947 */ /* 0x000fea0003800000 */
[----:B------:R-:W-:Y:S02]  /*0a20*/  ISETP.GE.U32.AND P2, PT, R5, 0x8, PT ;  /* 0x000000080500780c */ /* 0x000fe40003f46070 */
[----:B------:R-:W-:-:S04]  /*0a30*/  LOP3.LUT R24, R0, 0x7, RZ, 0xc0, !PT ;  /* 0x0000000700187812 */ /* 0x000fc800078ec0ff */
[----:B------:R-:W-:-:S07]  /*0a40*/  ISETP.NE.AND P1, PT, R24, RZ, PT ;  /* 0x000000ff1800720c */ /* 0x000fce0003f25270 */
[----:B------:R-:W-:Y:S06]  /*0a50*/  @!P2 BRA `(.L_x_38) ;  /* 0x000000040024a947 */ /* 0x000fec0003800000 */
[----:B------:R-:W0:Y:S01]  /*0a60*/  LDC.64 R20, c[0x0][0x380] ;  /* 0x0000e000ff147b82 */ /* 0x000e220000000a00 */
[----:B------:R-:W-:-:S07]  /*0a70*/  IMAD.IADD R5, R6, 0x1, R7 ;  /* 0x0000000106057824 */ /* 0x000fce00078e0207 */
[----:B------:R-:W1:Y:S01]  /*0a80*/  LDC.64 R22, c[0x0][0x380] ;  /* 0x0000e000ff167b82 */ /* 0x000e620000000a00 */
[----:B0-----:R-:W-:-:S06]  /*0a90*/  IMAD.WIDE.U32 R20, R5, 0x8, R20 ;  /* 0x0000000805147825 */ /* 0x001fcc00078e0014 */
[----:B------:R-:W2:Y:S01]  /*0aa0*/  LDG.E.64 R20, desc[UR6][R20.64] ;  /* 0x0000000614147981 */ /* 0x000ea2000c1e1b00 */
[----:B------:R-:W-:-:S05]  /*0ab0*/  IADD3 R4, P2, PT, R6, R7, RZ ;  /* 0x0000000706047210 */ /* 0x000fca0007f5e0ff */
[----:B------:R-:W-:Y:S01]  /*0ac0*/  IMAD.X R5, RZ, RZ, RZ, P2 ;  /* 0x000000ffff057224 */ /* 0x000fe200010e06ff */
[----:B-1----:R-:W-:-:S04]  /*0ad0*/  LEA R22, P2, R4, R22, 0x3 ;  /* 0x0000001604167211 */ /* 0x002fc800078418ff */
[----:B------:R-:W-:-:S05]  /*0ae0*/  LEA.HI.X R23, R4, R23, R5, 0x3, P2 ;  /* 0x0000001704177211 */ /* 0x000fca00010f1c05 */
[----:B------:R-:W3:Y:S04]  /*0af0*/  LDG.E.64 R4, desc[UR6][R22.64+0x8] ;  /* 0x0000080616047981 */ /* 0x000ee8000c1e1b00 */
[----:B------:R-:W4:Y:S04]  /*0b00*/  LDG.E.64 R8, desc[UR6][R22.64+0x10] ;  /* 0x0000100616087981 */ /* 0x000f28000c1e1b00 */
[----:B------:R-:W5:Y:S04]  /*0b10*/  LDG.E.64 R10, desc[UR6][R22.64+0x18] ;  /* 0x00001806160a7981 */ /* 0x000f68000c1e1b00 */
[----:B------:R-:W5:Y:S04]  /*0b20*/  LDG.E.64 R12, desc[UR6][R22.64+0x20] ;  /* 0x00002006160c7981 */ /* 0x000f68000c1e1b00 */
[----:B------:R-:W5:Y:S04]  /*0b30*/  LDG.E.64 R14, desc[UR6][R22.64+0x28] ;  /* 0x00002806160e7981 */ /* 0x000f68000c1e1b00 */
[----:B------:R-:W5:Y:S04]  /*0b40*/  LDG.E.64 R16, desc[UR6][R22.64+0x30] ;  /* 0x0000300616107981 */ /* 0x000f68000c1e1b00 */
[----:B------:R0:W5:Y:S01]  /*0b50*/  LDG.E.64 R18, desc[UR6][R22.64+0x38] ;  /* 0x0000380616127981 */ /* 0x000162000c1e1b00 */
[----:B------:R-:W-:-:S02]  /*0b60*/  IMAD.MOV.U32 R25, RZ, RZ, R3 ;  /* 0x000000ffff197224 */ /* 0x000fc400078e0003 */
[----:B------:R-:W-:Y:S01]  /*0b70*/  VIADD R7, R7, 0x8 ;  /* 0x0000000807077836 */ /* 0x000fe20000000000 */
[----:B--2---:R-:W-:Y:S01]  /*0b80*/  DSETP.MAX.AND P2, P3, R2, R20, PT ;  /* 0x000000140200722a */ /* 0x004fe20003b4f000 */
[----:B------:R-:W-:-:S05]  /*0b90*/  IMAD.MOV.U32 R26, RZ, RZ, R21 ;  /* 0x000000ffff1a7224 */ /* 0x000fca00078e0015 */
[----:B------:R-:W-:Y:S02]  /*0ba0*/  FSEL R25, R25, R26, P2 ;  /* 0x0000001a19197208 */ /* 0x000fe40001000000 */
[----:B------:R-:W-:-:S06]  /*0bb0*/  SEL R2, R2, R20, P2 ;  /* 0x0000001402027207 */ /* 0x000fcc0001000000 */
[----:B------:R-:W-:Y:S01]  /*0bc0*/  @P3 LOP3.LUT R25, R26, 0x80000, RZ, 0xfc, !PT ;  /* 0x000800001a193812 */ /* 0x000fe200078efcff */
[----:B---3--:R-:W-:-:S04]  /*0bd0*/  IMAD.MOV.U32 R21, RZ, RZ, R5 ;  /* 0x000000ffff157224 */ /* 0x008fc800078e0005 */
[----:B------:R-:W-:-:S04]  /*0be0*/  IMAD.MOV.U32 R3, RZ, RZ, R25 ;  /* 0x000000ffff037224 */ /* 0x000fc800078e0019 */
[----:B------:R-:W-:Y:S02]  /*0bf0*/  IMAD.MOV.U32 R20, RZ, RZ, R3 ;  /* 0x000000ffff147224 */ /* 0x000fe400078e0003 */
[----:B------:R-:W-:Y:S01]  /*0c00*/  DSETP.MAX.AND P2, P3, R2, R4, PT ;  /* 0x000000040200722a */ /* 0x000fe20003b4f000 */
[----:B----4-:R-:W-:-:S05]  /*0c10*/  IMAD.MOV.U32 R5, RZ, RZ, R9 ;  /* 0x000000ffff057224 */ /* 0x010fca00078e0009 */
[----:B0-----:R-:W-:Y:S02]  /*0c20*/  FSEL R23, R20, R21, P2 ;  /* 0x0000001514177208 */ /* 0x001fe40001000000 */
[----:B------:R-:W-:-:S06]  /*0c30*/  SEL R2, R2, R4, P2 ;  /* 0x0000000402027207 */ /* 0x000fcc0001000000 */
[----:B------:R-:W-:-:S05]  /*0c40*/  @P3 LOP3.LUT R23, R21, 0x80000, RZ, 0xfc, !PT ;  /* 0x0008000015173812 */ /* 0x000fca00078efcff */
[----:B------:R-:W-:-:S05]  /*0c50*/  IMAD.MOV.U32 R3, RZ, RZ, R23 ;  /* 0x000000ffff037224 */ /* 0x000fca00078e0017 */
[----:B------:R-:W-:Y:S01]  /*0c60*/  MOV R4, R3 ;  /* 0x0000000300047202 */ /* 0x000fe20000000f00 */
[----:B------:R-:W-:-:S06]  /*0c70*/  DSETP.MAX.AND P2, P3, R2, R8, PT ;  /* 0x000000080200722a */ /* 0x000fcc0003b4f000 */
[----:B------:R-:W-:Y:S02]  /*0c80*/  FSEL R21, R4, R5, P2 ;  /* 0x0000000504157208 */ /* 0x000fe40001000000 */
[----:B------:R-:W-:-:S06]  /*0c90*/  SEL R2, R2, R8, P2 ;  /* 0x0000000802027207 */ /* 0x000fcc0001000000 */
[----:B------:R-:W-:Y:S01]  /*0ca0*/  @P3 LOP3.LUT R21, R5, 0x80000, RZ, 0xfc, !PT ;  /* 0x0008000005153812 */ /* 0x000fe200078efcff */
[----:B-----5:R-:W-:-:S04]  /*0cb0*/  IMAD.MOV.U32 R5, RZ, RZ, R11 ;  /* 0x000000ffff057224 */ /* 0x020fc800078e000b */
[----:B------:R-:W-:-:S04]  /*0cc0*/  IMAD.MOV.U32 R3, RZ, RZ, R21 ;  /* 0x000000ffff037224 */ /* 0x000fc800078e0015 */
[----:B------:R-:W-:Y:S02]  /*0cd0*/  IMAD.MOV.U32 R4, RZ, RZ, R3 ;  /* 0x000000ffff047224 */ /* 0x000fe400078e0003 */
[----:B------:R-:W-:-:S06]  /*0ce0*/  DSETP.MAX.AND P2, P3, R2, R10, PT ;  /* 0x0000000a0200722a */ /* 0x000fcc0003b4f000 */
[----:B------:R-:W-:Y:S02]  /*0cf0*/  FSEL R9, R4, R5, P2 ;  /* 0x0000000504097208 */ /* 0x000fe40001000000 */
[----:B------:R-:W-:-:S06]  /*0d00*/  SEL R2, R2, R10, P2 ;  /* 0x0000000a02027207 */ /* 0x000fcc0001000000 */
[----:B------:R-:W-:Y:S01]  /*0d10*/  @P3 LOP3.LUT R9, R5, 0x80000, RZ, 0xfc, !PT ;  /* 0x0008000005093812 */ /* 0x000fe200078efcff */
[----:B------:R-:W-:-:S04]  /*0d20*/  IMAD.MOV.U32 R5, RZ, RZ, R13 ;  /* 0x000000ffff057224 */ /* 0x000fc800078e000d */
        /* <DEDUP_REMOVED lines=13> */
[----:B------:R-:W-:-:S03]  /*0e00*/  IMAD.MOV.U32 R5, RZ, RZ, R17 ;  /* 0x000000ffff057224 */ /* 0x000fc600078e0011 */
[----:B------:R-:W-:-:S05]  /*0e10*/  MOV R3, R9 ;  /* 0x0000000900037202 */ /* 0x000fca0000000f00 */
[----:B------:R-:W-:Y:S01]  /*0e20*/  IMAD.MOV.U32 R4, RZ, RZ, R3 ;  /* 0x000000ffff047224 */ /* 0x000fe200078e0003 */
        /* <DEDUP_REMOVED lines=10> */
[----:B------:R-:W-:-:S05]  /*0ed0*/  @P3 LOP3.LUT R9, R19, 0x80000, RZ, 0xfc, !PT ;  /* 0x0008000013093812 */ /* 0x000fca00078efcff */
[----:B------:R-:W-:-:S07]  /*0ee0*/  IMAD.MOV.U32 R3, RZ, RZ, R9 ;  /* 0x000000ffff037224 */ /* 0x000fce00078e0009 */
.L_x_38:
        /* <DEDUP_REMOVED lines=16> */
[----:B------:R-:W5:Y:S01]  /*0ff0*/  LDG.E.64 R10, desc[UR6][R16.64+0x18] ;  /* 0x00001806100a7981 */ /* 0x000f62000c1e1b00 */
[----:B------:R-:W-:Y:S01]  /*1000*/  MOV R5, R3 ;  /* 0x0000000300057202 */ /* 0x000fe20000000f00 */
        /* <DEDUP_REMOVED lines=10> */
[----:B-----5:R-:W-:-:S05]  /*10b0*/  IMAD.MOV.U32 R9, RZ, RZ, R10 ;  /* 0x000000ffff097224 */ /* 0x020fca00078e000a */
[----:B------:R-:W-:Y:S02]  /*10c0*/  FSEL R5, R5, R8, P2 ;  /* 0x0000000805057208 */ /* 0x000fe40001000000 */
[----:B------:R-:W-:-:S06]  /*10d0*/  SEL R2, R2, R14, P2 ;  /* 0x0000000e02027207 */ /* 0x000fcc0001000000 */
[----:B------:R-:W-:Y:S01]  /*10e0*/  @P3 LOP3.LUT R5, R8, 0x80000, RZ, 0xfc, !PT ;  /* 0x0008000008053812 */ /* 0x000fe200078efcff */
[----:B----4-:R-:W-:-:S04]  /*10f0*/  IMAD.MOV.U32 R8, RZ, RZ, R13 ;  /* 0x000000ffff087224 */ /* 0x010fc800078e000d */
[----:B------:R-:W-:-:S04]  /*1100*/  IMAD.MOV.U32 R3, RZ, RZ, R5 ;  /* 0x000000ffff037224 */ /* 0x000fc800078e0005 */
[----:B------:R-:W-:Y:S02]  /*1110*/  IMAD.MOV.U32 R5, RZ, RZ, R3 ;  /* 0x000000ffff057224 */ /* 0x000fe400078e0003 */
[----:B------:R-:W-:-:S06]  /*1120*/  DSETP.MAX.AND P2, P3, R2, R12, PT ;  /* 0x0000000c0200722a */ /* 0x000fcc0003b4f000 */
[----:B------:R-:W-:Y:S02]  /*1130*/  FSEL R5, R5, R8, P2 ;  /* 0x0000000805057208 */ /* 0x000fe40001000000 */
[----:B------:R-:W-:-:S06]  /*1140*/  SEL R2, R2, R12, P2 ;  /* 0x0000000c02027207 */ /* 0x000fcc0001000000 */
[----:B------:R-:W-:-:S05]  /*1150*/  @P3 LOP3.LUT R5, R8, 0x80000, RZ, 0xfc, !PT ;  /* 0x0008000008053812 */ /* 0x000fca00078efcff */
[----:B------:R-:W-:-:S05]  /*1160*/  IMAD.MOV.U32 R3, RZ, RZ, R5 ;  /* 0x000000ffff037224 */ /* 0x000fca00078e0005 */
[----:B------:R-:W-:Y:S01]  /*1170*/  MOV R5, R3 ;  /* 0x0000000300057202 */ /* 0x000fe20000000f00 */
[----:B------:R-:W-:-:S06]  /*1180*/  DSETP.MAX.AND P2, P3, R2, R10, PT ;  /* 0x0000000a0200722a */ /* 0x000fcc0003b4f000 */
[----:B------:R-:W-:Y:S02]  /*1190*/  FSEL R5, R5, R11, P2 ;  /* 0x0000000b05057208 */ /* 0x000fe40001000000 */
[----:B------:R-:W-:-:S06]  /*11a0*/  SEL R2, R2, R9, P2 ;  /* 0x0000000902027207 */ /* 0x000fcc0001000000 */
[----:B------:R-:W-:-:S05]  /*11b0*/  @P3 LOP3.LUT R5, R11, 0x80000, RZ, 0xfc, !PT ;  /* 0x000800000b053812 */ /* 0x000fca00078efcff */
[----:B------:R-:W-:-:S07]  /*11c0*/  IMAD.MOV.U32 R3, RZ, RZ, R5 ;  /* 0x000000ffff037224 */ /* 0x000fce00078e0005 */
.L_x_39:
[----:B------:R-:W-:Y:S05]  /*11d0*/  @!P1 BRA `(.L_x_35) ;  /* 0x0000000000509947 */ /* 0x000fea0003800000 */
[----:B------:R-:W0:Y:S01]  /*11e0*/  LDC.64 R8, c[0x0][0x380] ;  /* 0x0000e000ff087b82 */ /* 0x000e220000000a00 */
[----:B------:R-:W-:-:S04]  /*11f0*/  IMAD.IADD R7, R6, 0x1, R7 ;  /* 0x0000000106077824 */ /* 0x000fc800078e0207 */
[----:B0-----:R-:W-:-:S04]  /*1200*/  IMAD.WIDE.U32 R6, R7, 0x8, R8 ;  /* 0x0000000807067825 */ /* 0x001fc800078e0008 */
[----:B------:R-:W-:-:S07]  /*1210*/  IMAD.MOV R8, RZ, RZ, -R4 ;  /* 0x000000ffff087224 */ /* 0x000fce00078e0a04 */
.L_x_40:
[----:B------:R-:W-:Y:S02]  /*1220*/  IMAD.MOV.U32 R4, RZ, RZ, R6 ;  /* 0x000000ffff047224 */ /* 0x000fe400078e0006 */
[----:B------:R-:W-:-:S06]  /*1230*/  IMAD.MOV.U32 R5, RZ, RZ, R7 ;  /* 0x000000ffff057224 */ /* 0x000fcc00078e0007 */
[----:B------:R-:W2:Y:S01]  /*1240*/  LDG.E.64 R4, desc[UR6][R4.64] ;  /* 0x0000000604047981 */ /* 0x000ea2000c1e1b00 */
[----:B------:R-:W-:Y:S01]  /*1250*/  VIADD R8, R8, 0x1 ;  /* 0x0000000108087836 */ /* 0x000fe20000000000 */
[----:B------:R-:W-:Y:S01]  /*1260*/  IADD3 R6, P2, PT, R6, 0x8, RZ ;  /* 0x0000000806067810 */ /* 0x000fe20007f5e0ff */
[----:B------:R-:W-:Y:S02]  /*1270*/  IMAD.MOV.U32 R11, RZ, RZ, R3 ;  /* 0x000000ffff0b7224 */ /* 0x000fe400078e0003 */
[----:B------:R-:W-:Y:S01]  /*1280*/  IMAD.MOV.U32 R9, RZ, RZ, R2 ;  /* 0x000000ffff097224 */ /* 0x000fe200078e0002 */
[----:B------:R-:W-:Y:S01]  /*1290*/  ISETP.NE.AND P1, PT, R8, RZ, PT ;  /* 0x000000ff0800720c */ /* 0x000fe20003f25270 */
[----:B------:R-:W-:Y:S01]  /*12a0*/  IMAD.X R7, RZ, RZ, R7, P2 ;  /* 0x000000ffff077224 */ /* 0x000fe200010e0607 */
[----:B--2---:R-:W-:Y:S01]  /*12b0*/  DSETP.MAX.AND P3, P4, R4, R2, PT ;  /* 0x000000020400722a */ /* 0x004fe20003c6f000 */
[----:B------:R-:W-:-:S05]  /*12c0*/  MOV R2, R5 ;  /* 0x0000000500027202 */ /* 0x000fca0000000f00 */
[----:B------:R-:W-:Y:S01]  /*12d0*/  FSEL R3, R2, R11, P3 ;  /* 0x0000000b02037208 */ /* 0x000fe20001800000 */
[----:B------:R-:W-:-:S05]  /*12e0*/  IMAD.MOV.U32 R2, RZ, RZ, R4 ;  /* 0x000000ffff027224 */ /* 0x000fca00078e0004 */
[----:B------:R-:W-:Y:S02]  /*12f0*/  SEL R2, R2, R9, P3 ;  /* 0x0000000902027207 */ /* 0x000fe40001800000 */
[----:B------:R-:W-:Y:S01]  /*1300*/  @P4 LOP3.LUT R3, R11, 0x80000, RZ, 0xfc, !PT ;  /* 0x000800000b034812 */ /* 0x000fe200078efcff */
[----:B------:R-:W-:Y:S06]  /*1310*/  @P1 BRA `(.L_x_40) ;  /* 0xfffffffc00c01947 */ /* 0x000fec000383ffff */
.L_x_35:
[----:B------:R-:W-:Y:S01]  /*1320*/  CS2R R20, SRZ ;  /* 0x0000000000147805 */ /* 0x000fe2000001ff00 */
[----:B------:R-:W-:Y:S06]  /*1330*/  @!P0 BRA `(.L_x_41) ;  /* 0x0000000800ec8947 */ /* 0x000fec0003800000 */
[C---:B------:R-:W-:Y:S01]  /*1340*/  ISETP.NE.AND P0, PT, R0.reuse, 0x1, PT ;  /* 0x000000010000780c */ /* 0x040fe20003f05270 */
[----:B------:R-:W-:Y:S01]  /*1350*/  IMAD R14, R0, UR4, RZ ;  /* 0x00000004000e7c24 */ /* 0x000fe2000f8e02ff */
[----:B------:R-:W-:Y:S01]  /*1360*/  CS2R R20, SRZ ;  /* 0x0000000000147805 */ /* 0x000fe2000001ff00 */
[----:B------:R-:W-:-:S10]  /*1370*/  IMAD.MOV.U32 R15, RZ, RZ, RZ ;  /* 0x000000ffff0f7224 */ /* 0x000fd400078e00ff */
[----:B------:R-:W-:Y:S05]  /*1380*/  @!P0 BRA `(.L_x_42) ;  /* 0x0000000400c08947 */ /* 0x000fea0003800000 */
[----:B------:R-:W0:Y:S01]  /*1390*/  LDC.64 R4, c[0x0][0x380] ;  /* 0x0000e000ff047b82 */ /* 0x000e220000000a00 */
[----:B------:R-:W-:Y:S02]  /*13a0*/  LOP3.LUT R15, R0, 0x7ffffffe, RZ, 0xc0, !PT ;  /* 0x7ffffffe000f7812 */ /* 0x000fe400078ec0ff */
[----:B------:R-:W-:-:S03]  /*13b0*/  CS2R R20, SRZ ;  /* 0x0000000000147805 */ /* 0x000fc6000001ff00 */
[----:B------:R-:W-:Y:S02]  /*13c0*/  IMAD.MOV R0, RZ, RZ, -R15 ;  /* 0x000000ffff007224 */ /* 0x000fe400078e0a0f */
[----:B0-----:R-:W-:-:S03]  /*13d0*/  IMAD.WIDE.U32 R4, R14, 0x8, R4 ;  /* 0x000000080e047825 */ /* 0x001fc600078e0004 */
[----:B------:R-:W-:-:S05]  /*13e0*/  IADD3 R6, P0, PT, R4, 0x8, RZ ;  /* 0x0000000804067810 */ /* 0x000fca0007f1e0ff */
[----:B------:R-:W-:-:S08]  /*13f0*/  IMAD.X R7, RZ, RZ, R5, P0 ;  /* 0x000000ffff077224 */ /* 0x000fd000000e0605 */
.L_x_45:
[----:B0-----:R-:W-:Y:S02]  /*1400*/  IMAD.MOV.U32 R10, RZ, RZ, R6 ;  /* 0x000000ffff0a7224 */ /* 0x001fe400078e0006 */
[----:B------:R-:W-:-:S05]  /*1410*/  IMAD.MOV.U32 R11, RZ, RZ, R7 ;  /* 0x000000ffff0b7224 */ /* 0x000fca00078e0007 */
[----:B------:R-:W2:Y:S04]  /*1420*/  LDG.E.64 R8, desc[UR6][R10.64+-0x8] ;  /* 0xfffff8060a087981 */ /* 0x000ea8000c1e1b00 */
[----:B------:R-:W3:Y:S01]  /*1430*/  LDG.E.64 R12, desc[UR6][R10.64] ;  /* 0x000000060a0c7981 */ /* 0x000ee2000c1e1b00 */
[----:B------:R-:W-:Y:S01]  /*1440*/  IMAD.MOV.U32 R18, RZ, RZ, 0x652b82fe ;  /* 0x652b82feff127424 */ /* 0x000fe200078e00ff */
[----:B------:R-:W-:Y:S01]  /*1450*/  UMOV UR8, 0xfefa39ef ;  /* 0xfefa39ef00087882 */ /* 0x000fe20000000000 */
[----:B------:R-:W-:Y:S01]  /*1460*/  IMAD.MOV.U32 R19, RZ, RZ, 0x3ff71547 ;  /* 0x3ff71547ff137424 */ /* 0x000fe200078e00ff */
[----:B------:R-:W-:Y:S01]  /*1470*/  UMOV UR9, 0x3fe62e42 ;  /* 0x3fe62e4200097882 */ /* 0x000fe20000000000 */
        /* <DEDUP_REMOVED lines=20> */
[----:B--2---:R-:W-:-:S02]  /*15c0*/  DADD R8, R8, -R2 ;  /* 0x0000000008087229 */ /* 0x004fc40000000802 */
[----:B---3--:R-:W-:-:S06]  /*15d0*/  DADD R12, R12, -R2 ;  /* 0x000000000c0c7229 */ /* 0x008fcc0000000802 */
[-C--:B------:R-:W-:Y:S02]  /*15e0*/  DFMA R6, R8, R18.reuse, 6.75539944105574400000e+15 ;  /* 0x433800000806742b */ /* 0x080fe40000000012 */
[----:B------:R-:W-:Y:S01]  /*15f0*/  FSETP.GEU.AND P0, PT, |R9|, 4.1917929649353027344, PT ;  /* 0x4086232b0900780b */ /* 0x000fe20003f0e200 */
[----:B------:R-:W-:-:S05]  /*1600*/  DFMA R18, R12, R18, 6.75539944105574400000e+15 ;  /* 0x433800000c12742b */ /* 0x000fca0000000012 */
[----:B------:R-:W-:-:S03]  /*1610*/  DADD R16, R6, -6.75539944105574400000e+15 ;  /* 0xc338000006107429 */ /* 0x000fc60000000000 */
[----:B------:R-:W-:-:S05]  /*1620*/  DADD R24, R18, -6.75539944105574400000e+15 ;  /* 0xc338000012187429 */ /* 0x000fca0000000000 */
[----:B------:R-:W-:-:S08]  /*1630*/  DFMA R4, R16, -UR8, R8 ;  /* 0x8000000810047c2b */ /* 0x000fd00008000008 */
[----:B------:R-:W-:Y:S01]  /*1640*/  DFMA R16, R16, -UR10, R4 ;  /* 0x8000000a10107c2b */ /* 0x000fe20008000004 */
[----:B------:R-:W-:Y:S01]  /*1650*/  MOV R4, 0xfca213ea ;  /* 0xfca213ea00047802 */ /* 0x000fe20000000f00 */
[----:B------:R-:W-:-:S06]  /*1660*/  IMAD.MOV.U32 R5, RZ, RZ, 0x3e928af3 ;  /* 0x3e928af3ff057424 */ /* 0x000fcc00078e00ff */
[----:B------:R-:W-:-:S08]  /*1670*/  DFMA R22, R16, UR12, R4 ;  /* 0x0000000c10167c2b */ /* 0x000fd00008000004 */
[----:B------:R-:W-:-:S08]  /*1680*/  DFMA R22, R16, R22, UR14 ;  /* 0x0000000e10167e2b */ /* 0x000fd00008000016 */
[----:B------:R-:W-:-:S08]  /*1690*/  DFMA R22, R16, R22, UR16 ;  /* 0x0000001010167e2b */ /* 0x000fd00008000016 */
[----:B------:R-:W-:-:S08]  /*16a0*/  DFMA R22, R16, R22, UR18 ;  /* 0x0000001210167e2b */ /* 0x000fd00008000016 */
[----:B------:R-:W-:-:S08]  /*16b0*/  DFMA R22, R16, R22, UR20 ;  /* 0x0000001410167e2b */ /* 0x000fd00008000016 */
[----:B------:R-:W-:-:S08]  /*16c0*/  DFMA R22, R16, R22, UR22 ;  /* 0x0000001610167e2b */ /* 0x000fd00008000016 */
[----:B------:R-:W-:-:S08]  /*16d0*/  DFMA R22, R16, R22, UR24 ;  /* 0x0000001810167e2b */ /* 0x000fd00008000016 */
[----:B------:R-:W-:-:S08]  /*16e0*/  DFMA R22, R16, R22, UR26 ;  /* 0x0000001a10167e2b */ /* 0x000fd00008000016 */
[----:B------:R-:W-:-:S08]  /*16f0*/  DFMA R22, R16, R22, UR28 ;  /* 0x0000001c10167e2b */ /* 0x000fd00008000016 */
[----:B------:R-:W-:-:S08]  /*1700*/  DFMA R22, R16, R22, 1 ;  /* 0x3ff000001016742b */ /* 0x000fd00000000016 */
[----:B------:R-:W-:-:S10]  /*1710*/  DFMA R16, R16, R22, 1 ;  /* 0x3ff000001010742b */ /* 0x000fd40000000016 */
[----:B------:R-:W-:Y:S02]  /*1720*/  IMAD R23, R6, 0x100000, R17 ;  /* 0x0010000006177824 */ /* 0x000fe400078e0211 */
[----:B------:R-:W-:Y:S01]  /*1730*/  IMAD.MOV.U32 R22, RZ, RZ, R16 ;  /* 0x000000ffff167224 */ /* 0x000fe200078e0010 */
[----:B------:R-:W-:Y:S06]  /*1740*/  @!P0 BRA `(.L_x_43) ;  /* 0x0000000000348947 */ /* 0x000fec0003800000 */
[----:B------:R-:W-:Y:S01]  /*1750*/  FSETP.GEU.AND P1, PT, |R9|, 4.2275390625, PT ;  /* 0x408748000900780b */ /* 0x000fe20003f2e200 */
[C---:B------:R-:W-:Y:S02]  /*1760*/  DADD R22, R8.reuse, +INF ;  /* 0x7ff0000008167429 */ /* 0x040fe40000000000 */
[----:B------:R-:W-:-:S08]  /*1770*/  DSETP.GEU.AND P0, PT, R8, RZ, PT ;  /* 0x000000ff0800722a */ /* 0x000fd00003f0e000 */
[----:B------:R-:W-:Y:S02]  /*1780*/  FSEL R22, R22, RZ, P0 ;  /* 0x000000ff16167208 */ /* 0x000fe40000000000 */
[----:B------:R-:W-:Y:S01]  /*1790*/  FSEL R23, R23, RZ, P0 ;  /* 0x000000ff17177208 */ /* 0x000fe20000000000 */
[----:B------:R-:W-:Y:S06]  /*17a0*/  @P1 BRA `(.L_x_43) ;  /* 0x00000000001c1947 */ /* 0x000fec0003800000 */
[----:B------:R-:W-:Y:S01]  /*17b0*/  LEA.HI R7, R6, R6, RZ, 0x1 ;  /* 0x0000000606077211 */ /* 0x000fe200078f08ff */
[----:B------:R-:W-:-:S03]  /*17c0*/  IMAD.MOV.U32 R22, RZ, RZ, RZ ;  /* 0x000000ffff167224 */ /* 0x000fc600078e00ff */
[----:B------:R-:W-:-:S05]  /*17d0*/  SHF.R.S32.HI R7, RZ, 0x1, R7 ;  /* 0x00000001ff077819 */ /* 0x000fca0000011407 */
[----:B------:R-:W-:Y:S02]  /*17e0*/  IMAD.IADD R6, R6, 0x1, -R7 ;  /* 0x0000000106067824 */ /* 0x000fe400078e0a07 */
[----:B------:R-:W-:-:S03]  /*17f0*/  IMAD R17, R7, 0x100000, R17 ;  /* 0x0010000007117824 */ /* 0x000fc600078e0211 */
[----:B------:R-:W-:-:S06]  /*1800*/  LEA R23, R6, 0x3ff00000, 0x14 ;  /* 0x3ff0000006177811 */ /* 0x000fcc00078ea0ff */
[----:B------:R-:W-:-:S11]  /*1810*/  DMUL R22, R16, R22 ;  /* 0x0000001610167228 */ /* 0x000fd60000000000 */
.L_x_43:
[----:B------:R-:W-:Y:S01]  /*1820*/  DFMA R6, R24, -UR8, R12 ;  /* 0x8000000818067c2b */ /* 0x000fe2000800000c */
[----:B------:R0:W-:Y:S01]  /*1830*/  STG.E.64 desc[UR6][R10.64+-0x8], R22 ;  /* 0xfffff8160a007986 */ /* 0x0001e2000c101b06 */
[----:B------:R-:W-:Y:S01]  /*1840*/  FSETP.GEU.AND P0, PT, |R13|, 4.1917929649353027344, PT ;  /* 0x4086232b0d00780b */ /* 0x000fe20003f0e200 */
[----:B------:R-:W-:Y:S01]  /*1850*/  VIADD R0, R0, 0x2 ;  /* 0x0000000200007836 */ /* 0x000fe20000000000 */
[----:B------:R-:W-:-:S04]  /*1860*/  DADD R20, R22, R20 ;  /* 0x0000000016147229 */ /* 0x000fc80000000014 */
[----:B------:R-:W-:Y:S01]  /*1870*/  DFMA R24, R24, -UR10, R6 ;  /* 0x8000000a18187c2b */ /* 0x000fe20008000006 */
[----:B------:R-:W-:-:S07]  /*1880*/  ISETP.NE.AND P2, PT, R0, RZ, PT ;  /* 0x000000ff0000720c */ /* 0x000fce0003f45270 */
        /* <DEDUP_REMOVED lines=13> */
[----:B0-----:R-:W-:Y:S06]  /*1960*/  @!P0 BRA `(.L_x_44) ;  /* 0x0000000000348947 */ /* 0x001fec0003800000 */
[----:B------:R-:W-:Y:S01]  /*1970*/  FSETP.GEU.AND P1, PT, |R13|, 4.2275390625, PT ;  /* 0x408748000d00780b */ /* 0x000fe20003f2e200 */
[C---:B------:R-:W-:Y:S02]  /*1980*/  DADD R4, R12.reuse, +INF ;  /* 0x7ff000000c047429 */ /* 0x040fe40000000000 */
[----:B------:R-:W-:-:S08]  /*1990*/  DSETP.GEU.AND P0, PT, R12, RZ, PT ;  /* 0x000000ff0c00722a */ /* 0x000fd00003f0e000 */
[----:B------:R-:W-:Y:S02]  /*19a0*/  FSEL R4, R4, RZ, P0 ;  /* 0x000000ff04047208 */ /* 0x000fe40000000000 */
[----:B------:R-:W-:Y:S01]  /*19b0*/  FSEL R5, R5, RZ, P0 ;  /* 0x000000ff05057208 */ /* 0x000fe20000000000 */
[----:B------:R-:W-:Y:S06]  /*19c0*/  @P1 BRA `(.L_x_44) ;  /* 0x00000000001c1947 */ /* 0x000fec0003800000 */
[----:B------:R-:W-:-:S04]  /*19d0*/  LEA.HI R4, R18, R18, RZ, 0x1 ;  /* 0x0000001212047211 */ /* 0x000fc800078f08ff */
[----:B------:R-:W-:-:S04]  /*19e0*/  SHF.R.S32.HI R5, RZ, 0x1, R4 ;  /* 0x00000001ff057819 */ /* 0x000fc80000011404 */
[----:B------:R-:W-:Y:S01]  /*19f0*/  IADD3 R4, PT, PT, R18, -R5, RZ ;  /* 0x8000000512047210 */ /* 0x000fe20007ffe0ff */
[----:B------:R-:W-:-:S03]  /*1a00*/  IMAD R25, R5, 0x100000, R25 ;  /* 0x0010000005197824 */ /* 0x000fc600078e0219 */
[----:B------:R-:W-:Y:S01]  /*1a10*/  LEA R5, R4, 0x3ff00000, 0x14 ;  /* 0x3ff0000004057811 */ /* 0x000fe200078ea0ff */
[----:B------:R-:W-:-:S06]  /*1a20*/  IMAD.MOV.U32 R4, RZ, RZ, RZ ;  /* 0x000000ffff047224 */ /* 0x000fcc00078e00ff */
[----:B------:R-:W-:-:S11]  /*1a30*/  DMUL R4, R24, R4 ;  /* 0x0000000418047228 */ /* 0x000fd60000000000 */
.L_x_44:
[----:B------:R0:W-:Y:S01]  /*1a40*/  STG.E.64 desc[UR6][R10.64], R4 ;  /* 0x000000040a007986 */ /* 0x0001e2000c101b06 */
[----:B------:R-:W-:Y:S01]  /*1a50*/  IADD3 R6, P0, PT, R10, 0x10, RZ ;  /* 0x000000100a067810 */ /* 0x000fe20007f1e0ff */
[----:B------:R-:W-:-:S04]  /*1a60*/  DADD R20, R20, R4 ;  /* 0x0000000014147229 */ /* 0x000fc80000000004 */
[----:B------:R-:W-:Y:S01]  /*1a70*/  IMAD.X R7, RZ, RZ, R11, P0 ;  /* 0x000000ffff077224 */ /* 0x000fe200000e060b */
[----:B------:R-:W-:Y:S07]  /*1a80*/  @P2 BRA `(.L_x_45) ;  /* 0xfffffff8005c2947 */ /* 0x000fee000383ffff */
.L_x_42:
[----:B------:R-:W0:Y:S02]  /*1a90*/  LDC R0, c[0x0][0x38c] ;  /* 0x0000e300ff007b82 */ /* 0x000e240000000800 */
[----:B0-----:R-:W-:-:S04]  /*1aa0*/  LOP3.LUT R4, R0, 0x1, RZ, 0xc0, !PT ;  /* 0x0000000100047812 */ /* 0x001fc800078ec0ff */
[----:B------:R-:W-:-:S13]  /*1ab0*/  ISETP.NE.U32.AND P0, PT, R4, 0x1, PT ;  /* 0x000000010400780c */ /* 0x000fda0003f05070 */
[----:B------:R-:W-:Y:S05]  /*1ac0*/  @P0 BRA `(.L_x_41) ;  /* 0x0000000400080947 */ /* 0x000fea0003800000 */
[----:B------:R-:W0:Y:S01]  /*1ad0*/  LDC.64 R4, c[0x0][0x380] ;  /* 0x0000e000ff047b82 */ /* 0x000e220000000a00 */
[----:B------:R-:W-:-:S04]  /*1ae0*/  IMAD.IADD R15, R14, 0x1, R15 ;  /* 0x000000010e0f7824 */ /* 0x000fc800078e020f */
[----:B0-----:R-:W-:-:S05]  /*1af0*/  IMAD.WIDE.U32 R4, R15, 0x8, R4 ;  /* 0x000000080f047825 */ /* 0x001fca00078e0004 */
[----:B------:R-:W2:Y:S01]  /*1b00*/  LDG.E.64 R6, desc[UR6][R4.64] ;  /* 0x0000000604067981 */ /* 0x000ea2000c1e1b00 */
[----:B------:R-:W-:Y:S01]  /*1b10*/  UMOV UR8, 0xfefa39ef ;  /* 0xfefa39ef00087882 */ /* 0x000fe20000000000 */
[----:B------:R-:W-:Y:S01]  /*1b20*/  UMOV UR9, 0x3fe62e42 ;  /* 0x3fe62e4200097882 */ /* 0x000fe20000000000 */
[----:B--2---:R-:W-:Y:S01]  /*1b30*/  DADD R2, R6, -R2 ;  /* 0x0000000006027229 */ /* 0x004fe20000000802 */
[----:B------:R-:W-:Y:S02]  /*1b40*/  IMAD.MOV.U32 R6, RZ, RZ, 0x652b82fe ;  /* 0x652b82feff067424 */ /* 0x000fe400078e00ff */
[----:B------:R-:W-:-:S06]  /*1b50*/  IMAD.MOV.U32 R7, RZ, RZ, 0x3ff71547 ;  /* 0x3ff71547ff077424 */ /* 0x000fcc00078e00ff */
[----:B------:R-:W-:Y:S01]  /*1b60*/  DFMA R6, R2, R6, 6.75539944105574400000e+15 ;  /* 0x433800000206742b */ /* 0x000fe20000000006 */
[----:B------:R-:W-:-:S07]  /*1b70*/  FSETP.GEU.AND P0, PT, |R3|, 4.1917929649353027344, PT ;  /* 0x4086232b0300780b */ /* 0x000fce0003f0e200 */
[----:B------:R-:W-:-:S08]  /*1b80*/  DADD R8, R6, -6.75539944105574400000e+15 ;  /* 0xc338000006087429 */ /* 0x000fd00000000000 */
[----:B------:R-:W-:Y:S01]  /*1b90*/  DFMA R10, R8, -UR8, R2 ;  /* 0x80000008080a7c2b */ /* 0x000fe20008000002 */
[----:B------:R-:W-:Y:S01]  /*1ba0*/  UMOV UR8, 0x3b39803f ;  /* 0x3b39803f00087882 */ /* 0x000fe20000000000 */
[----:B------:R-:W-:-:S06]  /*1bb0*/  UMOV UR9, 0x3c7abc9e ;  /* 0x3c7abc9e00097882 */ /* 0x000fcc0000000000 */
[----:B------:R-:W-:Y:S01]  /*1bc0*/  DFMA R8, R8, -UR8, R10 ;  /* 0x8000000808087c2b */ /* 0x000fe2000800000a */
[----:B------:R-:W-:Y:S01]  /*1bd0*/  UMOV UR8, 0x69ce2bdf ;  /* 0x69ce2bdf00087882 */ /* 0x000fe20000000000 */
[----:B------:R-:W-:Y:S01]  /*1be0*/  IMAD.MOV.U32 R10, RZ, RZ, -0x35dec16 ;  /* 0xfca213eaff0a7424 */ /* 0x000fe200078e00ff */
[----:B------:R-:W-:Y:S01]  /*1bf0*/  UMOV UR9, 0x3e5ade15 ;  /* 0x3e5ade1500097882 */ /* 0x000fe20000000000 */
[----:B------:R-:W-:-:S06]  /*1c00*/  IMAD.MOV.U32 R11, RZ, RZ, 0x3e928af3 ;  /* 0x3e928af3ff0b7424 */ /* 0x000fcc00078e00ff */
        /* <DEDUP_REMOVED lines=24> */
[----:B------:R-:W-:-:S08]  /*1d90*/  DFMA R10, R8, R10, UR8 ;  /* 0x00000008080a7e2b */ /* 0x000fd0000800000a */
[----:B------:R-:W-:-:S08]  /*1da0*/  DFMA R10, R8, R10, 1 ;  /* 0x3ff00000080a742b */ /* 0x000fd0000000000a */
[----:B------:R-:W-:-:S10]  /*1db0*/  DFMA R10, R8, R10, 1 ;  /* 0x3ff00000080a742b */ /* 0x000fd4000000000a */
[----:B------:R-:W-:Y:S01]  /*1dc0*/  IMAD R9, R6, 0x100000, R11 ;  /* 0x0010000006097824 */ /* 0x000fe200078e020b */
[----:B------:R-:W-:Y:S01]  /*1dd0*/  MOV R8, R10 ;  /* 0x0000000a00087202 */ /* 0x000fe20000000f00 */
        /* <DEDUP_REMOVED lines=8> */
[----:B------:R-:W-:-:S03]  /*1e60*/  IMAD.MOV.U32 R8, RZ, RZ, R10 ;  /* 0x000000ffff087224 */ /* 0x000fc600078e000a */
[----:B------:R-:W-:-:S05]  /*1e70*/  SHF.R.S32.HI R9, RZ, 0x1, R2 ;  /* 0x00000001ff097819 */ /* 0x000fca0000011402 */
[----:B------:R-:W-:Y:S02]  /*1e80*/  IMAD.IADD R2, R6, 0x1, -R9 ;  /* 0x0000000106027824 */ /* 0x000fe400078e0a09 */
[----:B------:R-:W-:-:S03]  /*1e90*/  IMAD R9, R9, 0x100000, R11 ;  /* 0x0010000009097824 */ /* 0x000fc600078e020b */
[----:B------:R-:W-:Y:S01]  /*1ea0*/  LEA R3, R2, 0x3ff00000, 0x14 ;  /* 0x3ff0000002037811 */ /* 0x000fe200078ea0ff */
[----:B------:R-:W-:-:S06]  /*1eb0*/  IMAD.MOV.U32 R2, RZ, RZ, RZ ;  /* 0x000000ffff027224 */ /* 0x000fcc00078e00ff */
[----:B------:R-:W-:-:S11]  /*1ec0*/  DMUL R8, R8, R2 ;  /* 0x0000000208087228 */ /* 0x000fd60000000000 */
.L_x_46:
[----:B------:R0:W-:Y:S01]  /*1ed0*/  STG.E.64 desc[UR6][R4.64], R8 ;  /* 0x0000000804007986 */ /* 0x0001e2000c101b06 */
[----:B------:R-:W-:-:S11]  /*1ee0*/  DADD R20, R20, R8 ;  /* 0x0000000014147229 */ /* 0x000fd60000000008 */
.L_x_41:
[----:B------:R-:W-:-:S13]  /*1ef0*/  ISETP.GE.AND P0, PT, R0, 0x1, PT ;  /* 0x000000010000780c */ /* 0x000fda0003f06270 */
[----:B------:R-:W-:Y:S05]  /*1f00*/  @!P0 EXIT ;  /* 0x000000000000894d */ /* 0x000fea0003800000 */
[C---:B------:R-:W-:Y:S01]  /*1f10*/  ISETP.GE.U32.AND P0, PT, R0.reuse, 0x10, PT ;  /* 0x000000100000780c */ /* 0x040fe20003f06070 */
[C---:B------:R-:W-:Y:S01]  /*1f20*/  IMAD R2, R0.reuse, UR4, RZ ;  /* 0x0000000400027c24 */ /* 0x040fe2000f8e02ff */
[----:B------:R-:W-:Y:S01]  /*1f30*/  LOP3.LUT R18, R0, 0xf, RZ, 0xc0, !PT ;  /* 0x0000000f00127812 */ /* 0x000fe200078ec0ff */
[----:B------:R-:W-:-:S10]  /*1f40*/  IMAD.MOV.U32 R3, RZ, RZ, RZ ;  /* 0x000000ffff037224 */ /* 0x000fd400078e00ff */
[----:B------:R-:W-:Y:S05]  /*1f50*/  @!P0 BRA `(.L_x_47) ;  /* 0x0000001400748947 */ /* 0x000fea0003800000 */
[----:B0-----:R-:W0:Y:S01]  /*1f60*/  LDC.64 R4, c[0x0][0x380] ;  /* 0x0000e000ff047b82 */ /* 0x001e220000000a00 */
[----:B------:R-:W-:-:S05]  /*1f70*/  LOP3.LUT R3, R0, 0x7ffffff0, RZ, 0xc0, !PT ;  /* 0x7ffffff000037812 */ /* 0x000fca00078ec0ff */
[----:B------:R-:W-:Y:S02]  /*1f80*/  IMAD.MOV R19, RZ, RZ, -R3 ;  /* 0x000000ffff137224 */ /* 0x000fe400078e0a03 */
[----:B0-----:R-:W-:-:S03]  /*1f90*/  IMAD.WIDE.U32 R4, R2, 0x8, R4 ;  /* 0x0000000802047825 */ /* 0x001fc600078e0004 */
[----:B------:R-:W-:-:S05]  /*1fa0*/  IADD3 R4, P0, PT, R4, 0x40, RZ ;  /* 0x0000004004047810 */ /* 0x000fca0007f1e0ff */
[----:B------:R-:W-:-:S08]  /*1fb0*/  IMAD.X R5, RZ, RZ, R5, P0 ;  /* 0x000000ffff057224 */ /* 0x000fd000000e0605 */
.L_x_64:
[----:B-1----:R-:W-:Y:S02]  /*1fc0*/  IMAD.MOV.U32 R16, RZ, RZ, R4 ;  /* 0x000000ffff107224 */ /* 0x002fe400078e0004 */
[----:B------:R-:W-:-:S05]  /*1fd0*/  IMAD.MOV.U32 R17, RZ, RZ, R5 ;  /* 0x000000ffff117224 */ /* 0x000fca00078e0005 */
[----:B------:R-:W2:Y:S01]  /*1fe0*/  LDG.E.64 R10, desc[UR6][R16.64+-0x40] ;  /* 0xffffc006100a7981 */ /* 0x000ea2000c1e1b00 */
[----:B------:R-:W0:Y:S01]  /*1ff0*/  MUFU.RCP64H R5, R21 ;  /* 0x0000001500057308 */ /* 0x000e220000001800 */
[----:B------:R-:W-:Y:S01]  /*2000*/  MOV R4, 0x1 ;  /* 0x0000000100047802 */ /* 0x000fe20000000f00 */
[----:B------:R-:W-:-:S05]  /*2010*/  VIADD R19, R19, 0x10 ;  /* 0x0000001013137836 */ /* 0x000fca0000000000 */
[----:B------:R-:W-:Y:S01]  /*2020*/  ISETP.NE.AND P1, PT, R19, RZ, PT ;  /* 0x000000ff1300720c */ /* 0x000fe20003f25270 */
[----:B0-----:R-:W-:-:S08]  /*2030*/  DFMA R6, R4, -R20, 1 ;  /* 0x3ff000000406742b */ /* 0x001fd00000000814 */
[----:B------:R-:W-:-:S08]  /*2040*/  DFMA R6, R6, R6, R6 ;  /* 0x000000060606722b */ /* 0x000fd00000000006 */
[----:B------:R-:W-:-:S08]  /*2050*/  DFMA R6, R4, R6, R4 ;  /* 0x000000060406722b */ /* 0x000fd00000000004 */
[----:B------:R-:W-:-:S08]  /*2060*/  DFMA R4, R6, -R20, 1 ;  /* 0x3ff000000604742b */ /* 0x000fd00000000814 */
[----:B------:R-:W-:-:S08]  /*2070*/  DFMA R4, R6, R4, R6 ;  /* 0x000000040604722b */ /* 0x000fd00000000006 */
[----:B--2---:R-:W-:Y:S01]  /*2080*/  DMUL R6, R10, R4 ;  /* 0x000000040a067228 */ /* 0x004fe20000000000 */
[----:B------:R-:W-:-:S07]  /*2090*/  FSETP.GEU.AND P2, PT, |R11|, 6.5827683646048100446e-37, PT ;  /* 0x036000000b00780b */ /* 0x000fce0003f4e200 */
[----:B------:R-:W-:-:S08]  /*20a0*/  DFMA R8, R6, -R20, R10 ;  /* 0x800000140608722b */ /* 0x000fd0000000000a */
[----:B------:R-:W-:-:S10]  /*20b0*/  DFMA R4, R4, R8, R6 ;  /* 0x000000080404722b */ /* 0x000fd40000000006 */
[----:B------:R-:W-:-:S05]  /*20c0*/  FFMA R0, RZ, R21, R5 ;  /* 0x00000015ff007223 */ /* 0x000fca0000000005 */
[----:B------:R-:W-:-:S13]  /*20d0*/  FSETP.GT.AND P0, PT, |R0|, 1.469367938527859385e-39, PT ;  /* 0x001000000000780b */ /* 0x000fda0003f04200 */
[----:B------:R-:W-:Y:S05]  /*20e0*/  @P0 BRA P2, `(.L_x_48) ;  /* 0x0000000000180947 */ /* 0x000fea0001000000 */
[----:B------:R-:W-:Y:S01]  /*20f0*/  IMAD.MOV.U32 R12, RZ, RZ, R20 ;  /* 0x000000ffff0c7224 */ /* 0x000fe200078e0014 */
[----:B------:R-:W-:Y:S01]  /*2100*/  MOV R0, 0x2130 ;  /* 0x0000213000007802 */ /* 0x000fe20000000f00 */
[----:B------:R-:W-:-:S07]  /*2110*/  IMAD.MOV.U32 R13, RZ, RZ, R21 ;  /* 0x000000ffff0d7224 */ /* 0x000fce00078e0015 */
[----:B------:R-:W-:Y:S05]  /*2120*/  CALL.REL.NOINC `($__internal_2_$__cuda_sm20_div_rn_f64_full) ;  /* 0x0000002800007944 */ /* 0x000fea0003c00000 */
[----:B------:R-:W-:Y:S02]  /*2130*/  IMAD.MOV.U32 R4, RZ, RZ, R6 ;  /* 0x000000ffff047224 */ /* 0x000fe400078e0006 */
[----:B------:R-:W-:-:S07]  /*2140*/  IMAD.MOV.U32 R5, RZ, RZ, R7 ;  /* 0x000000ffff057224 */ /* 0x000fce00078e0007 */
.L_x_48:
[----:B------:R-:W2:Y:S01]  /*2150*/  LDG.E.64 R10, desc[UR6][R16.64+-0x38] ;  /* 0xffffc806100a7981 */ /* 0x000ea2000c1e1b00 */
[----:B------:R-:W0:Y:S01]  /*2160*/  MUFU.RCP64H R7, R21 ;  /* 0x0000001500077308 */ /* 0x000e220000001800 */
[----:B------:R-:W-:Y:S02]  /*2170*/  IMAD.MOV.U32 R6, RZ, RZ, 0x1 ;  /* 0x00000001ff067424 */ /* 0x000fe400078e00ff */
[----:B------:R1:W-:Y:S04]  /*2180*/  STG.E.64 desc[UR6][R16.64+-0x40], R4 ;  /* 0xffffc00410007986 */ /* 0x0003e8000c101b06 */
        /* <DEDUP_REMOVED lines=11> */
[----:B-1----:R-:W-:Y:S05]  /*2240*/  @P0 BRA P2, `(.L_x_49) ;  /* 0x0000000000100947 */ /* 0x002fea0001000000 */
[----:B------:R-:W-:Y:S01]  /*2250*/  IMAD.MOV.U32 R12, RZ, RZ, R20 ;  /* 0x000000ffff0c7224 */ /* 0x000fe200078e0014 */
[----:B------:R-:W-:Y:S01]  /*2260*/  MOV R0, 0x2290 ;  /* 0x0000229000007802 */ /* 0x000fe20000000f00 */
[----:B------:R-:W-:-:S07]  /*2270*/  IMAD.MOV.U32 R13, RZ, RZ, R21 ;  /* 0x000000ffff0d7224 */ /* 0x000fce00078e0015 */
[----:B------:R-:W-:Y:S05]  /*2280*/  CALL.REL.NOINC `($__internal_2_$__cuda_sm20_div_rn_f64_full) ;  /* 0x0000002400a87944 */ /* 0x000fea0003c00000 */
.L_x_49:
        /* <DEDUP_REMOVED lines=16> */
[----:B------:R-:W-:Y:S01]  /*2390*/  MOV R12, R20 ;  /* 0x00000014000c7202 */ /* 0x000fe20000000f00 */
[----:B------:R-:W-:Y:S01]  /*23a0*/  IMAD.MOV.U32 R13, RZ, RZ, R21 ;  /* 0x000000ffff0d7224 */ /* 0x000fe200078e0015 */
[----:B------:R-:W-:-:S07]  /*23b0*/  MOV R0, 0x23d0 ;  /* 0x000023d000007802 */ /* 0x000fce0000000f00 */
[----:B------:R-:W-:Y:S05]  /*23c0*/  CALL.REL.NOINC `($__internal_2_$__cuda_sm20_div_rn_f64_full) ;  /* 0x0000002400587944 */ /* 0x000fea0003c00000 */
[----:B------:R-:W-:Y:S02]  /*23d0*/  IMAD.MOV.U32 R4, RZ, RZ, R6 ;  /* 0x000000ffff047224 */ /* 0x000fe400078e0006 */
[----:B------:R-:W-:-:S07]  /*23e0*/  IMAD.MOV.U32 R5, RZ, RZ, R7 ;  /* 0x000000ffff057224 */ /* 0x000fce00078e0007 */
.L_x_50:
        /* <DEDUP_REMOVED lines=20> */
.L_x_51:
        /* <DEDUP_REMOVED lines=20> */
[----:B------:R-:W-:Y:S01]  /*2670*/  MOV R4, R6 ;  /* 0x0000000600047202 */ /* 0x000fe20000000f00 */
[----:B------:R-:W-:-:S07]  /*2680*/  IMAD.MOV.U32 R5, RZ, RZ, R7 ;  /* 0x000000ffff057224 */ /* 0x000fce00078e0007 */
.L_x_52:
        /* <DEDUP_REMOVED lines=20> */
.L_x_53:
        /* <DEDUP_REMOVED lines=20> */
[----:B------:R-:W-:Y:S02]  /*2910*/  IMAD.MOV.U32 R4, RZ, RZ, R6 ;  /* 0x000000ffff047224 */ /* 0x000fe400078e0006 */
[----:B------:R-:W-:-:S07]  /*2920*/  IMAD.MOV.U32 R5, RZ, RZ, R7 ;  /* 0x000000ffff057224 */ /* 0x000fce00078e0007 */
.L_x_54:
[----:B------:R-:W2:Y:S01]  /*2930*/  LDG.E.64 R10, desc[UR6][R16.64+-0x8] ;  /* 0xfffff806100a7981 */ /* 0x000ea2000c1e1b00 */
[----:B------:R-:W0:Y:S01]  /*2940*/  MUFU.RCP64H R7, R21 ;  /* 0x0000001500077308 */ /* 0x000e220000001800 */
[----:B------:R-:W-:Y:S02]  /*2950*/  MOV R6, 0x1 ;  /* 0x0000000100067802 */ /* 0x000fe40000000f00 */
        /* <DEDUP_REMOVED lines=17> */
.L_x_55:
        /* <DEDUP_REMOVED lines=22> */
.L_x_56:
        /* <DEDUP_REMOVED lines=20> */
.L_x_57:
        /* <DEDUP_REMOVED lines=22> */
.L_x_58:
        /* <DEDUP_REMOVED lines=17> */
[----:B------:R-:W-:Y:S02]  /*2f80*/  MOV R13, R21 ;  /* 0x00000015000d7202 */ /* 0x000fe40000000f00 */
[----:B------:R-:W-:-:S07]  /*2f90*/  MOV R0, 0x2fb0 ;  /* 0x00002fb000007802 */ /* 0x000fce0000000f00 */
[----:B------:R-:W-:Y:S05]  /*2fa0*/  CALL.REL.NOINC `($__internal_2_$__cuda_sm20_div_rn_f64_full) ;  /* 0x0000001800607944 */ /* 0x000fea0003c00000 */
.L_x_59:
        /* <DEDUP_REMOVED lines=22> */
.L_x_60:
        /* <DEDUP_REMOVED lines=20> */
.L_x_61:
        /* <DEDUP_REMOVED lines=22> */
.L_x_62:
        /* <DEDUP_REMOVED lines=20> */
.L_x_63:
[----:B------:R1:W-:Y:S01]  /*34f0*/  STG.E.64 desc[UR6][R16.64+0x38], R6 ;  /* 0x0000380610007986 */ /* 0x0003e2000c101b06 */
[----:B------:R-:W-:-:S05]  /*3500*/  IADD3 R4, P0, PT, R16, 0x80, RZ ;  /* 0x0000008010047810 */ /* 0x000fca0007f1e0ff */
[----:B------:R-:W-:Y:S01]  /*3510*/  IMAD.X R5, RZ, RZ, R17, P0 ;  /* 0x000000ffff057224 */ /* 0x000fe200000e0611 */
[----:B------:R-:W-:Y:S07]  /*3520*/  @P1 BRA `(.L_x_64) ;  /* 0xffffffe800a41947 */ /* 0x000fee000383ffff */
.L_x_47:
[----:B------:R-:W-:-:S13]  /*3530*/  ISETP.NE.AND P0, PT, R18, RZ, PT ;  /* 0x000000ff1200720c */ /* 0x000fda0003f05270 */
[----:B------:R-:W-:Y:S05]  /*3540*/  @!P0 EXIT ;  /* 0x000000000000894d */ /* 0x000fea0003800000 */
[----:B------:R-:W2:Y:S01]  /*3550*/  LDCU UR4, c[0x0][0x38c] ;  /* 0x00007180ff0477ac */ /* 0x000ea20008000800 */
[----:B------:R-:W-:Y:S01]  /*3560*/  ISETP.GE.U32.AND P0, PT, R18, 0x8, PT ;  /* 0x000000081200780c */ /* 0x000fe20003f06070 */
[----:B--2---:R-:W-:-:S12]  /*3570*/  ULOP3.LUT UR4, UR4, 0x7, URZ, 0xc0, !UPT ;  /* 0x0000000704047892 */ /* 0x004fd8000f8ec0ff */
[----:B------:R-:W-:Y:S05]  /*3580*/  @!P0 BRA `(.L_x_65) ;  /* 0x0000000800cc8947 */ /* 0x000fea0003800000 */
[----:B------:R-:W2:Y:S01]  /*3590*/  LDC.64 R18, c[0x0][0x380] ;  /* 0x0000e000ff127b82 */ /* 0x000ea20000000a00 */
[----:B0-----:R-:W-:-:S05]  /*35a0*/  IADD3 R5, PT, PT, R2, R3, RZ ;  /* 0x0000000302057210 */ /* 0x001fca0007ffe0ff */
[----:B--2---:R-:W-:-:S05]  /*35b0*/  IMAD.WIDE.U32 R18, R5, 0x8, R18 ;  /* 0x0000000805127825 */ /* 0x004fca00078e0012 */
[----:B------:R-:W2:Y:S01]  /*35c0*/  LDG.E.64 R10, desc[UR6][R18.64] ;  /* 0x00000006120a7981 */ /* 0x000ea2000c1e1b00 */
[----:B------:R-:W1:Y:S01]  /*35d0*/  MUFU.RCP64H R5, R21 ;  /* 0x0000001500057308 */ /* 0x000e620000001800 */
[----:B------:R-:W-:-:S06]  /*35e0*/  IMAD.MOV.U32 R4, RZ, RZ, 0x1 ;  /* 0x00000001ff047424 */ /* 0x000fcc00078e00ff */
[----:B-1----:R-:W-:-:S08]  /*35f0*/  DFMA R6, R4, -R20, 1 ;  /* 0x3ff000000406742b */ /* 0x002fd00000000814 */
        /* <DEDUP_REMOVED lines=17> */
.L_x_66:
[----:B------:R-:W0:Y:S01]  /*3710*/  LDC.64 R16, c[0x0][0x380] ;  /* 0x0000e000ff107b82 */ /* 0x000e220000000a00 */
[----:B------:R-:W-:Y:S01]  /*3720*/  IADD3 R0, P0, PT, R2, R3, RZ ;  /* 0x0000000302007210 */ /* 0x000fe20007f1e0ff */
[----:B------:R1:W-:Y:S04]  /*3730*/  STG.E.64 desc[UR6][R18.64], R4 ;  /* 0x0000000412007986 */ /* 0x0003e8000c101b06 */
[----:B------:R-:W-:Y:S01]  /*3740*/  IMAD.X R6, RZ, RZ, RZ, P0 ;  /* 0x000000ffff067224 */ /* 0x000fe200000e06ff */
[----:B0-----:R-:W-:-:S04]  /*3750*/  LEA R16, P0, R0, R16, 0x3 ;  /* 0x0000001000107211 */ /* 0x001fc800078018ff */
[----:B------:R-:W-:-:S05]  /*3760*/  LEA.HI.X R17, R0, R17, R6, 0x3, P0 ;  /* 0x0000001100117211 */ /* 0x000fca00000f1c06 */
[----:B------:R-:W2:Y:S01]  /*3770*/  LDG.E.64 R10, desc[UR6][R16.64+0x8] ;  /* 0x00000806100a7981 */ /* 0x000ea2000c1e1b00 */
[----:B------:R-:W0:Y:S01]  /*3780*/  MUFU.RCP64H R7, R21 ;  /* 0x0000001500077308 */ /* 0x000e220000001800 */
[----:B------:R-:W-:-:S06]  /*3790*/  IMAD.MOV.U32 R6, RZ, RZ, 0x1 ;  /* 0x00000001ff067424 */ /* 0x000fcc00078e00ff */
        /* <DEDUP_REMOVED lines=8> */
[----:B-1----:R-:W-:-:S10]  /*3820*/  DFMA R4, R12, R8, R6 ;  /* 0x000000080c04722b */ /* 0x002fd40000000006 */
[----:B------:R-:W-:-:S05]  /*3830*/  FFMA R0, RZ, R21, R5 ;  /* 0x00000015ff007223 */ /* 0x000fca0000000005 */
[----:B------:R-:W-:-:S13]  /*3840*/  FSETP.GT.AND P0, PT, |R0|, 1.469367938527859385e-39, PT ;  /* 0x001000000000780b */ /* 0x000fda0003f04200 */
[----:B------:R-:W-:Y:S05]  /*3850*/  @P0 BRA P1, `(.L_x_67) ;  /* 0x0000000000180947 */ /* 0x000fea0000800000 */
[----:B------:R-:W-:Y:S01]  /*3860*/  IMAD.MOV.U32 R12, RZ, RZ, R20 ;  /* 0x000000ffff0c7224 */ /* 0x000fe200078e0014 */
[----:B------:R-:W-:Y:S02]  /*3870*/  MOV R13, R21 ;  /* 0x00000015000d7202 */ /* 0x000fe40000000f00 */
[----:B------:R-:W-:-:S07]  /*3880*/  MOV R0, 0x38a0 ;  /* 0x000038a000007802 */ /* 0x000fce0000000f00 */
[----:B------:R-:W-:Y:S05]  /*3890*/  CALL.REL.NOINC `($__internal_2_$__cuda_sm20_div_rn_f64_full) ;  /* 0x0000001000247944 */ /* 0x000fea0003c00000 */
[----:B------:R-:W-:Y:S02]  /*38a0*/  IMAD.MOV.U32 R4, RZ, RZ, R6 ;  /* 0x000000ffff047224 */ /* 0x000fe400078e0006 */
[----:B------:R-:W-:-:S07]  /*38b0*/  IMAD.MOV.U32 R5, RZ, RZ, R7 ;  /* 0x000000ffff057224 */ /* 0x000fce00078e0007 */
.L_x_67:
        /* <DEDUP_REMOVED lines=20> */
.L_x_68:
        /* <DEDUP_REMOVED lines=22> */
.L_x_69:
        /* <DEDUP_REMOVED lines=20> */
.L_x_70:
        /* <DEDUP_REMOVED lines=20> */
[----:B------:R-:W-:Y:S01]  /*3de0*/  IMAD.MOV.U32 R4, RZ, RZ, R6 ;  /* 0x000000ffff047224 */ /* 0x000fe200078e0006 */
[----:B------:R-:W-:-:S07]  /*3df0*/  MOV R5, R7 ;  /* 0x0000000700057202 */ /* 0x000fce0000000f00 */
.L_x_71:
        /* <DEDUP_REMOVED lines=20> */
.L_x_72:
        /* <DEDUP_REMOVED lines=22> */
.L_x_73:
[----:B------:R2:W-:Y:S01]  /*40a0*/  STG.E.64 desc[UR6][R16.64+0x38], R4 ;  /* 0x0000380410007986 */ /* 0x0005e2000c101b06 */
[----:B------:R-:W-:-:S07]  /*40b0*/  IADD3 R3, PT, PT, R3, 0x8, RZ ;  /* 0x0000000803037810 */ /* 0x000fce0007ffe0ff */
.L_x_65:
[----:B------:R-:W-:-:S13]  /*40c0*/  ISETP.NE.AND P0, PT, RZ, UR4, PT ;  /* 0x00000004ff007c0c */ /* 0x000fda000bf05270 */
[----:B------:R-:W-:Y:S05]  /*40d0*/  @!P0 EXIT ;  /* 0x000000000000894d */ /* 0x000fea0003800000 */
[----:B------:R-:W3:Y:S01]  /*40e0*/  LDCU UR5, c[0x0][0x38c] ;  /* 0x00007180ff0577ac */ /* 0x000ee20008000800 */
[----:B------:R-:W-:Y:S02]  /*40f0*/  UISETP.GE.U32.AND UP0, UPT, UR4, 0x4, UPT ;  /* 0x000000040400788c */ /* 0x000fe4000bf06070 */
[----:B---3--:R-:W-:-:S07]  /*4100*/  ULOP3.LUT UR5, UR5, 0x3, URZ, 0xc0, !UPT ;  /* 0x0000000305057892 */ /* 0x008fce000f8ec0ff */
[----:B------:R-:W-:Y:S05]  /*4110*/  BRA.U !UP0, `(.L_x_74) ;  /* 0x00000005087c7547 */ /* 0x000fea000b800000 */
[----:B------:R-:W3:Y:S01]  /*4120*/  LDC.64 R18, c[0x0][0x380] ;  /* 0x0000e000ff127b82 */ /* 0x000ee20000000a00 */
[----:B0-2---:R-:W-:-:S04]  /*4130*/  IMAD.IADD R5, R2, 0x1, R3 ;  /* 0x0000000102057824 */ /* 0x005fc800078e0203 */
[----:B---3--:R-:W-:-:S05]  /*4140*/  IMAD.WIDE.U32 R18, R5, 0x8, R18 ;  /* 0x0000000805127825 */ /* 0x008fca00078e0012 */
        /* <DEDUP_REMOVED lines=21> */
.L_x_75:
        /* <DEDUP_REMOVED lines=21> */
[----:B------:R-:W-:Y:S01]  /*43f0*/  MOV R12, R20 ;  /* 0x00000014000c7202 */ /* 0x000fe20000000f00 */
[----:B------:R-:W-:Y:S01]  /*4400*/  IMAD.MOV.U32 R13, RZ, RZ, R21 ;  /* 0x000000ffff0d7224 */ /* 0x000fe200078e0015 */
[----:B------:R-:W-:-:S07]  /*4410*/  MOV R0, 0x4430 ;  /* 0x0000443000007802 */ /* 0x000fce0000000f00 */
[----:B------:R-:W-:Y:S05]  /*4420*/  CALL.REL.NOINC `($__internal_2_$__cuda_sm20_div_rn_f64_full) ;  /* 0x0000000400407944 */ /* 0x000fea0003c00000 */
[----:B------:R-:W-:Y:S02]  /*4430*/  IMAD.MOV.U32 R4, RZ, RZ, R6 ;  /* 0x000000ffff047224 */ /* 0x000fe400078e0006 */
[----:B------:R-:W-:-:S07]  /*4440*/  IMAD.MOV.U32 R5, RZ, RZ, R7 ;  /* 0x000000ffff057224 */ /* 0x000fce00078e0007 */
.L_x_76:
        /* <DEDUP_REMOVED lines=20> */
.L_x_77:
        /* <DEDUP_REMOVED lines=20> */
[----:B------:R-:W-:Y:S02]  /*46d0*/  IMAD.MOV.U32 R4, RZ, RZ, R6 ;  /* 0x000000ffff047224 */ /* 0x000fe400078e0006 */
[----:B------:R-:W-:-:S07]  /*46e0*/  IMAD.MOV.U32 R5, RZ, RZ, R7 ;  /* 0x000000ffff057224 */ /* 0x000fce00078e0007 */
.L_x_78:
[----:B------:R3:W-:Y:S01]  /*46f0*/  STG.E.64 desc[UR6][R16.64+0x18], R4 ;  /* 0x0000180410007986 */ /* 0x0007e2000c101b06 */
[----:B------:R-:W-:-:S07]  /*4700*/  VIADD R3, R3, 0x4 ;  /* 0x0000000403037836 */ /* 0x000fce0000000000 */
.L_x_74:
[----:B------:R-:W-:-:S13]  /*4710*/  ISETP.NE.AND P0, PT, RZ, UR5, PT ;  /* 0x00000005ff007c0c */ /* 0x000fda000bf05270 */
[----:B------:R-:W-:Y:S05]  /*4720*/  @!P0 EXIT ;  /* 0x000000000000894d */ /* 0x000fea0003800000 */
[----:B0-23--:R-:W0:Y:S01]  /*4730*/  LDC.64 R4, c[0x0][0x380] ;  /* 0x0000e000ff047b82 */ /* 0x00de220000000a00 */
[----:B------:R-:W-:Y:S01]  /*4740*/  IMAD.IADD R3, R2, 0x1, R3 ;  /* 0x0000000102037824 */ /* 0x000fe200078e0203 */
[----:B------:R-:W-:-:S03]  /*4750*/  UIADD3 UR4, UPT, UPT, -UR5, URZ, URZ ;  /* 0x000000ff05047290 */ /* 0x000fc6000fffe1ff */
[----:B0-----:R-:W-:-:S09]  /*4760*/  IMAD.WIDE.U32 R2, R3, 0x8, R4 ;  /* 0x0000000803027825 */ /* 0x001fd200078e0004 */
.L_x_80:
[----:B------:R-:W2:Y:S01]  /*4770*/  LDG.E.64 R10, desc[UR6][R2.64] ;  /* 0x00000006020a7981 */ /* 0x000ea2000c1e1b00 */
[----:B------:R-:W1:Y:S01]  /*4780*/  MUFU.RCP64H R5, R21 ;  /* 0x0000001500057308 */ /* 0x000e620000001800 */
[----:B------:R-:W-:Y:S01]  /*4790*/  IMAD.MOV.U32 R4, RZ, RZ, 0x1 ;  /* 0x00000001ff047424 */ /* 0x000fe200078e00ff */
[----:B------:R-:W-:-:S04]  /*47a0*/  UIADD3 UR4, UPT, UPT, UR4, 0x1, URZ ;  /* 0x0000000104047890 */ /* 0x000fc8000fffe0ff */
[----:B------:R-:W-:Y:S01]  /*47b0*/  UISETP.NE.AND UP0, UPT, UR4, URZ, UPT ;  /* 0x000000ff0400728c */ /* 0x000fe2000bf05270 */
        /* <DEDUP_REMOVED lines=16> */
[----:B------:R-:W-:Y:S01]  /*48c0*/  IMAD.MOV.U32 R4, RZ, RZ, R6 ;  /* 0x000000ffff047224 */ /* 0x000fe200078e0006 */
[----:B------:R-:W-:-:S07]  /*48d0*/  MOV R5, R7 ;  /* 0x0000000700057202 */ /* 0x000fce0000000f00 */
.L_x_79:
[----:B------:R0:W-:Y:S02]  /*48e0*/  STG.E.64 desc[UR6][R2.64], R4 ;  /* 0x0000000402007986 */ /* 0x0001e4000c101b06 */
[----:B0-----:R-:W-:-:S05]  /*48f0*/  IADD3 R2, P0, PT, R2, 0x8, RZ ;  /* 0x0000000802027810 */ /* 0x001fca0007f1e0ff */
[----:B------:R-:W-:Y:S01]  /*4900*/  IMAD.X R3, RZ, RZ, R3, P0 ;  /* 0x000000ffff037224 */ /* 0x000fe200000e0603 */
[----:B------:R-:W-:Y:S07]  /*4910*/  BRA.U UP0, `(.L_x_80) ;  /* 0xfffffffd00947547 */ /* 0x000fee000b83ffff */
[----:B------:R-:W-:Y:S05]  /*4920*/  EXIT ;  /* 0x000000000000794d */ /* 0x000fea0003800000 */
        .weak           $__internal_2_$__cuda_sm20_div_rn_f64_full
        .type           $__internal_2_$__cuda_sm20_div_rn_f64_full,@function
        .size           $__internal_2_$__cuda_sm20_div_rn_f64_full,(.L_x_96 - $__internal_2_$__cuda_sm20_div_rn_f64_full)
$__internal_2_$__cuda_sm20_div_rn_f64_full:
[C---:B------:R-:W-:Y:S01]  /*4930*/  FSETP.GEU.AND P0, PT, |R13|.reuse, 1.469367938527859385e-39, PT ;  /* 0x001000000d00780b */ /* 0x040fe20003f0e200 */
[----:B------:R-:W-:Y:S01]  /*4940*/  IMAD.MOV.U32 R4, RZ, RZ, 0x1 ;  /* 0x00000001ff047424 */ /* 0x000fe200078e00ff */
[C---:B------:R-:W-:Y:S01]  /*4950*/  LOP3.LUT R14, R13.reuse, 0x800fffff, RZ, 0xc0, !PT ;  /* 0x800fffff0d0e7812 */ /* 0x040fe200078ec0ff */
[----:B------:R-:W-:Y:S01]  /*4960*/  IMAD.MOV.U32 R8, RZ, RZ, R10 ;  /* 0x000000ffff087224 */ /* 0x000fe200078e000a */
[----:B------:R-:W-:Y:S02]  /*4970*/  LOP3.LUT R24, R13, 0x7ff00000, RZ, 0xc0, !PT ;  /* 0x7ff000000d187812 */ /* 0x000fe400078ec0ff */
[----:B------:R-:W-:Y:S01]  /*4980*/  LOP3.LUT R15, R14, 0x3ff00000, RZ, 0xfc, !PT ;  /* 0x3ff000000e0f7812 */ /* 0x000fe200078efcff */
[----:B------:R-:W-:-:S06]  /*4990*/  IMAD.MOV.U32 R14, RZ, RZ, R12 ;  /* 0x000000ffff0e7224 */ /* 0x000fcc00078e000c */
[----:B------:R-:W-:-:S06]  /*49a0*/  @!P0 DMUL R14, R12, 8.98846567431157953865e+307 ;  /* 0x7fe000000c0e8828 */ /* 0x000fcc0000000000 */
[----:B------:R-:W0:Y:S02]  /*49b0*/  MUFU.RCP64H R5, R15 ;  /* 0x0000000f00057308 */ /* 0x000e240000001800 */
[----:B0-----:R-:W-:-:S08]  /*49c0*/  DFMA R22, R4, -R14, 1 ;  /* 0x3ff000000416742b */ /* 0x001fd0000000080e */
[----:B------:R-:W-:-:S08]  /*49d0*/  DFMA R22, R22, R22, R22 ;  /* 0x000000161616722b */ /* 0x000fd00000000016 */
[----:B------:R-:W-:Y:S01]  /*49e0*/  DFMA R22, R4, R22, R4 ;  /* 0x000000160416722b */ /* 0x000fe20000000004 */
[----:B------:R-:W-:Y:S01]  /*49f0*/  LOP3.LUT R5, R11, 0x7ff00000, RZ, 0xc0, !PT ;  /* 0x7ff000000b057812 */ /* 0x000fe200078ec0ff */
[----:B------:R-:W-:-:S03]  /*4a00*/  IMAD.MOV.U32 R4, RZ, RZ, 0x1ca00000 ;  /* 0x1ca00000ff047424 */ /* 0x000fc600078e00ff */
[----:B------:R-:W-:-:S03]  /*4a10*/  ISETP.GE.U32.AND P2, PT, R5, R24, PT ;  /* 0x000000180500720c */ /* 0x000fc60003f46070 */
[----:B------:R-:W-:Y:S01]  /*4a20*/  DFMA R6, R22, -R14, 1 ;  /* 0x3ff000001606742b */ /* 0x000fe2000000080e */
[----:B------:R-:W-:Y:S02]  /*4a30*/  SEL R9, R4, 0x63400000, !P2 ;  /* 0x6340000004097807 */ /* 0x000fe40005000000 */
[----:B------:R-:W-:Y:S02]  /*4a40*/  FSETP.GEU.AND P2, PT, |R11|, 1.469367938527859385e-39, PT ;  /* 0x001000000b00780b */ /* 0x000fe40003f4e200 */
[----:B------:R-:W-:-:S03]  /*4a50*/  LOP3.LUT R9, R9, 0x800fffff, R11, 0xf8, !PT ;  /* 0x800fffff09097812 */ /* 0x000fc600078ef80b */
[----:B------:R-:W-:-:S08]  /*4a60*/  DFMA R6, R22, R6, R22 ;  /* 0x000000061606722b */ /* 0x000fd00000000016 */
[----:B------:R-:W-:Y:S05]  /*4a70*/  @P2 BRA `(.L_x_81) ;  /* 0x0000000000202947 */ /* 0x000fea0003800000 */
[----:B------:R-:W-:-:S04]  /*4a80*/  LOP3.LUT R22, R13, 0x7ff00000, RZ, 0xc0, !PT ;  /* 0x7ff000000d167812 */ /* 0x000fc800078ec0ff */
[----:B------:R-:W-:Y:S01]  /*4a90*/  ISETP.GE.U32.AND P2, PT, R5, R22, PT ;  /* 0x000000160500720c */ /* 0x000fe20003f46070 */
[----:B------:R-:W-:-:S03]  /*4aa0*/  IMAD.MOV.U32 R22, RZ, RZ, RZ ;  /* 0x000000ffff167224 */ /* 0x000fc600078e00ff */
[----:B------:R-:W-:-:S04]  /*4ab0*/  SEL R5, R4, 0x63400000, !P2 ;  /* 0x6340000004057807 */ /* 0x000fc80005000000 */
[----:B------:R-:W-:-:S04]  /*4ac0*/  LOP3.LUT R5, R5, 0x80000000, R11, 0xf8, !PT ;  /* 0x8000000005057812 */ /* 0x000fc800078ef80b */
[----:B------:R-:W-:-:S06]  /*4ad0*/  LOP3.LUT R23, R5, 0x100000, RZ, 0xfc, !PT ;  /* 0x0010000005177812 */ /* 0x000fcc00078efcff */
[----:B------:R-:W-:-:S10]  /*4ae0*/  DFMA R8, R8, 2, -R22 ;  /* 0x400000000808782b */ /* 0x000fd40000000816 */
[----:B------:R-:W-:-:S07]  /*4af0*/  LOP3.LUT R5, R9, 0x7ff00000, RZ, 0xc0, !PT ;  /* 0x7ff0000009057812 */ /* 0x000fce00078ec0ff */
.L_x_81:
[----:B------:R-:W-:Y:S01]  /*4b00*/  VIADD R25, R5, 0xffffffff ;  /* 0xffffffff05197836 */ /* 0x000fe20000000000 */
[----:B------:R-:W-:Y:S01]  /*4b10*/  @!P0 LOP3.LUT R24, R15, 0x7ff00000, RZ, 0xc0, !PT ;  /* 0x7ff000000f188812 */ /* 0x000fe200078ec0ff */
[----:B------:R-:W-:-:S03]  /*4b20*/  DMUL R22, R6, R8 ;  /* 0x0000000806167228 */ /* 0x000fc60000000000 */
[----:B------:R-:W-:Y:S01]  /*4b30*/  ISETP.GT.U32.AND P0, PT, R25, 0x7feffffe, PT ;  /* 0x7feffffe1900780c */ /* 0x000fe20003f04070 */
[----:B------:R-:W-:-:S04]  /*4b40*/  VIADD R25, R24, 0xffffffff ;  /* 0xffffffff18197836 */ /* 0x000fc80000000000 */
[----:B------:R-:W-:Y:S01]  /*4b50*/  DFMA R26, R22, -R14, R8 ;  /* 0x8000000e161a722b */ /* 0x000fe20000000008 */
[----:B------:R-:W-:-:S07]  /*4b60*/  ISETP.GT.U32.OR P0, PT, R25, 0x7feffffe, P0 ;  /* 0x7feffffe1900780c */ /* 0x000fce0000704470 */
[----:B------:R-:W-:-:S06]  /*4b70*/  DFMA R6, R6, R26, R22 ;  /* 0x0000001a0606722b */ /* 0x000fcc0000000016 */
[----:B------:R-:W-:Y:S05]  /*4b80*/  @P0 BRA `(.L_x_82) ;  /* 0x0000000000700947 */ /* 0x000fea0003800000 */
[----:B------:R-:W-:Y:S02]  /*4b90*/  LOP3.LUT R10, R11, 0x7ff00000, RZ, 0xc0, !PT ;  /* 0x7ff000000b0a7812 */ /* 0x000fe400078ec0ff */
[----:B------:R-:W-:-:S04]  /*4ba0*/  LOP3.LUT R5, R13, 0x7ff00000, RZ, 0xc0, !PT ;  /* 0x7ff000000d057812 */ /* 0x000fc800078ec0ff */
[CC--:B------:R-:W-:Y:S02]  /*4bb0*/  VIADDMNMX R11, R10.reuse, -R5.reuse, 0xb9600000, !PT ;  /* 0xb96000000a0b7446 */ /* 0x0c0fe40007800905 */
[----:B------:R-:W-:Y:S01]  /*4bc0*/  ISETP.GE.U32.AND P0, PT, R10, R5, PT ;  /* 0x000000050a00720c */ /* 0x000fe20003f06070 */
[----:B------:R-:W-:Y:S01]  /*4bd0*/  IMAD.MOV.U32 R10, RZ, RZ, RZ ;  /* 0x000000ffff0a7224 */ /* 0x000fe200078e00ff */
[----:B------:R-:W-:Y:S02]  /*4be0*/  VIMNMX R11, PT, PT, R11, 0x46a00000, PT ;  /* 0x46a000000b0b7848 */ /* 0x000fe40003fe0100 */
[----:B------:R-:W-:-:S04]  /*4bf0*/  SEL R4, R4, 0x63400000, !P0 ;  /* 0x6340000004047807 */ /* 0x000fc80004000000 */
[----:B------:R-:W-:-:S05]  /*4c00*/  IADD3 R4, PT, PT, -R4, R11, RZ ;  /* 0x0000000b04047210 */ /* 0x000fca0007ffe1ff */
[----:B------:R-:W-:-:S06]  /*4c10*/  VIADD R11, R4, 0x7fe00000 ;  /* 0x7fe00000040b7836 */ /* 0x000fcc0000000000 */
        /* <DEDUP_REMOVED lines=9> */
[----:B------:R-:W-:Y:S01]  /*4cb0*/  IMAD.MOV R9, RZ, RZ, -R4 ;  /* 0x000000ffff097224 */ /* 0x000fe200078e0a04 */
[----:B------:R-:W-:Y:S01]  /*4cc0*/  IADD3 R5, PT, PT, -R4, -0x43300000, RZ ;  /* 0xbcd0000004057810 */ /* 0x000fe20007ffe1ff */
[----:B------:R-:W-:-:S06]  /*4cd0*/  IMAD.MOV.U32 R8, RZ, RZ, RZ ;  /* 0x000000ffff087224 */ /* 0x000fcc00078e00ff */
[----:B------:R-:W-:Y:S02]  /*4ce0*/  DFMA R8, R22, -R8, R6 ;  /* 0x800000081608722b */ /* 0x000fe40000000006 */
[----:B------:R-:W-:-:S08]  /*4cf0*/  DMUL.RP R6, R6, R10 ;  /* 0x0000000a06067228 */ /* 0x000fd00000008000 */
[----:B------:R-:W-:Y:S02]  /*4d00*/  FSETP.NEU.AND P0, PT, |R9|, R5, PT ;  /* 0x000000050900720b */ /* 0x000fe40003f0d200 */
[----:B------:R-:W-:Y:S02]  /*4d10*/  LOP3.LUT R13, R7, R13, RZ, 0x3c, !PT ;  /* 0x0000000d070d7212 */ /* 0x000fe400078e3cff */
[----:B------:R-:W-:Y:S02]  /*4d20*/  FSEL R22, R6, R22, !P0 ;  /* 0x0000001606167208 */ /* 0x000fe40004000000 */
[----:B------:R-:W-:Y:S01]  /*4d30*/  FSEL R23, R13, R23, !P0 ;  /* 0x000000170d177208 */ /* 0x000fe20004000000 */
[----:B------:R-:W-:Y:S06]  /*4d40*/  BRA `(.L_x_83) ;  /* 0x0000000000547947 */ /* 0x000fec0003800000 */
.L_x_82:
[----:B------:R-:W-:-:S14]  /*4d50*/  DSETP.NAN.AND P0, PT, R10, R10, PT ;  /* 0x0000000a0a00722a */ /* 0x000fdc0003f08000 */
[----:B------:R-:W-:Y:S05]  /*4d60*/  @P0 BRA `(.L_x_84) ;  /* 0x0000000000440947 */ /* 0x000fea0003800000 */
[----:B------:R-:W-:-:S14]  /*4d70*/  DSETP.NAN.AND P0, PT, R12, R12, PT ;  /* 0x0000000c0c00722a */ /* 0x000fdc0003f08000 */
[----:B------:R-:W-:Y:S05]  /*4d80*/  @P0 BRA `(.L_x_85) ;  /* 0x0000000000300947 */ /* 0x000fea0003800000 */
[----:B------:R-:W-:Y:S01]  /*4d90*/  ISETP.NE.AND P0, PT, R5, R24, PT ;  /* 0x000000180500720c */ /* 0x000fe20003f05270 */
[----:B------:R-:W-:Y:S02]  /*4da0*/  IMAD.MOV.U32 R22, RZ, RZ, 0x0 ;  /* 0x00000000ff167424 */ /* 0x000fe400078e00ff */
[----:B------:R-:W-:-:S10]  /*4db0*/  IMAD.MOV.U32 R23, RZ, RZ, -0x80000 ;  /* 0xfff80000ff177424 */ /* 0x000fd400078e00ff */
[----:B------:R-:W-:Y:S05]  /*4dc0*/  @!P0 BRA `(.L_x_83) ;  /* 0x0000000000348947 */ /* 0x000fea0003800000 */
[----:B------:R-:W-:Y:S02]  /*4dd0*/  ISETP.NE.AND P0, PT, R5, 0x7ff00000, PT ;  /* 0x7ff000000500780c */ /* 0x000fe40003f05270 */
[----:B------:R-:W-:Y:S02]  /*4de0*/  LOP3.LUT R23, R11, 0x80000000, R13, 0x48, !PT ;  /* 0x800000000b177812 */ /* 0x000fe400078e480d */
[----:B------:R-:W-:-:S13]  /*4df0*/  ISETP.EQ.OR P0, PT, R24, RZ, !P0 ;  /* 0x000000ff1800720c */ /* 0x000fda0004702670 */
[----:B------:R-:W-:Y:S01]  /*4e00*/  @P0 LOP3.LUT R4, R23, 0x7ff00000, RZ, 0xfc, !PT ;  /* 0x7ff0000017040812 */ /* 0x000fe200078efcff */
[----:B------:R-:W-:Y:S01]  /*4e10*/  @!P0 IMAD.MOV.U32 R22, RZ, RZ, RZ ;  /* 0x000000ffff168224 */ /* 0x000fe200078e00ff */
[----:B------:R-:W-:-:S03]  /*4e20*/  @P0 MOV R22, RZ ;  /* 0x000000ff00160202 */ /* 0x000fc60000000f00 */
[----:B------:R-:W-:Y:S01]  /*4e30*/  @P0 IMAD.MOV.U32 R23, RZ, RZ, R4 ;  /* 0x000000ffff170224 */ /* 0x000fe200078e0004 */
[----:B------:R-:W-:Y:S06]  /*4e40*/  BRA `(.L_x_83) ;  /* 0x0000000000147947 */ /* 0x000fec0003800000 */
.L_x_85:
[----:B------:R-:W-:Y:S01]  /*4e50*/  LOP3.LUT R23, R13, 0x80000, RZ, 0xfc, !PT ;  /* 0x000800000d177812 */ /* 0x000fe200078efcff */
[----:B------:R-:W-:Y:S01]  /*4e60*/  IMAD.MOV.U32 R22, RZ, RZ, R12 ;  /* 0x000000ffff167224 */ /* 0x000fe200078e000c */
[----:B------:R-:W-:Y:S06]  /*4e70*/  BRA `(.L_x_83) ;  /* 0x0000000000087947 */ /* 0x000fec0003800000 */
.L_x_84:
[----:B------:R-:W-:Y:S01]  /*4e80*/  LOP3.LUT R23, R11, 0x80000, RZ, 0xfc, !PT ;  /* 0x000800000b177812 */ /* 0x000fe200078efcff */
[----:B------:R-:W-:-:S07]  /*4e90*/  IMAD.MOV.U32 R22, RZ, RZ, R10 ;  /* 0x000000ffff167224 */ /* 0x000fce00078e000a */
.L_x_83:
[----:B------:R-:W-:Y:S02]  /*4ea0*/  IMAD.MOV.U32 R4, RZ, RZ, R0 ;  /* 0x000000ffff047224 */ /* 0x000fe400078e0000 */
[----:B------:R-:W-:Y:S02]  /*4eb0*/  IMAD.MOV.U32 R5, RZ, RZ, 0x0 ;  /* 0x00000000ff057424 */ /* 0x000fe400078e00ff */
[----:B------:R-:W-:Y:S02]  /*4ec0*/  IMAD.MOV.U32 R6, RZ, RZ, R22 ;  /* 0x000000ffff067224 */ /* 0x000fe400078e0016 */
[----:B------:R-:W-:Y:S01]  /*4ed0*/  IMAD.MOV.U32 R7, RZ, RZ, R23 ;  /* 0x000000ffff077224 */ /* 0x000fe200078e0017 */
[----:B------:R-:W-:Y:S06]  /*4ee0*/  RET.REL.NODEC R4 `(_Z12softmaxBatchPdii) ;  /* 0xffffffb004447950 */ /* 0x000fec0003c3ffff */
.L_x_86:
        /* <DEDUP_REMOVED lines=9> */
.L_x_96:


//--------------------- .text._Z12addBiasBatchPdPKdii --------------------------
	.section	.text._Z12addBiasBatchPdPKdii,"ax",@progbits
	.align	128
        .global         _Z12addBiasBatchPdPKdii
        .type           _Z12addBiasBatchPdPKdii,@function
        .size           _Z12addBiasBatchPdPKdii,(.L_x_102 - _Z12addBiasBatchPdPKdii)
        .other          _Z12addBiasBatchPdPKdii,@"STO_CUDA_ENTRY STV_DEFAULT"
_Z12addBiasBatchPdPKdii:
.text._Z12addBiasBatchPdPKdii:
        /* <DEDUP_REMOVED lines=8> */
[----:B------:R-:W0:Y:S02]  /*0080*/  LDC R4, c[0x0][0x390] ;  /* 0x0000e400ff047b82 */ /* 0x000e240000000800 */
[----:B0-----:R-:W-:-:S13]  /*0090*/  ISETP.GE.AND P0, PT, R4, 0x1, PT ;  /* 0x000000010400780c */ /* 0x001fda0003f06270 */
[----:B------:R-:W-:Y:S05]  /*00a0*/  @!P0 EXIT ;  /* 0x000000000000894d */ /* 0x000fea0003800000 */
[----:B------:R-:W0:Y:S01]  /*00b0*/  LDC.64 R2, c[0x0][0x388] ;  /* 0x0000e200ff027b82 */ /* 0x000e220000000a00 */
[----:B------:R-:W1:Y:S01]  /*00c0*/  LDCU.64 UR4, c[0x0][0x358] ;  /* 0x00006b00ff0477ac */ /* 0x000e620008000a00 */
[C---:B------:R-:W-:Y:S02]  /*00d0*/  ISETP.GE.U32.AND P1, PT, R4.reuse, 0x10, PT ;  /* 0x000000100400780c */ /* 0x040fe40003f26070 */
[----:B------:R-:W-:Y:S01]  /*00e0*/  LOP3.LUT R7, R4, 0xf, RZ, 0xc0, !PT ;  /* 0x0000000f04077812 */ /* 0x000fe200078ec0ff */
[----:B------:R-:W-:-:S03]  /*00f0*/  HFMA2 R6, -RZ, RZ, 0, 0 ;  /* 0x00000000ff067431 */ /* 0x000fc600000001ff */
[----:B------:R-:W-:Y:S01]  /*0100*/  ISETP.NE.AND P0, PT, R7, RZ, PT ;  /* 0x000000ff0700720c */ /* 0x000fe20003f05270 */
[----:B0-----:R-:W-:-:S06]  /*0110*/  IMAD.WIDE R2, R5, 0x8, R2 ;  /* 0x0000000805027825 */ /* 0x001fcc00078e0202 */
[----:B-1----:R-:W5:Y:S01]  /*0120*/  LDG.E.64 R2, desc[UR4][R2.64] ;  /* 0x0000000402027981 */ /* 0x002f62000c1e1b00 */
[----:B------:R-:W-:Y:S05]  /*0130*/  @!P1 BRA `(.L_x_87) ;  /* 0x0000000400209947 */ /* 0x000fea0003800000 */
[----:B------:R-:W-:Y:S02]  /*0140*/  LOP3.LUT R6, R4, 0x7ffffff0, RZ, 0xc0, !PT ;  /* 0x7ffffff004067812 */ /* 0x000fe400078ec0ff */
[----:B------:R-:W-:Y:S02]  /*0150*/  MOV R9, R5 ;  /* 0x0000000500097202 */ /* 0x000fe40000000f00 */
[----:B------:R-:W-:-:S07]  /*0160*/  IADD3 R8, PT, PT, -R6, RZ, RZ ;  /* 0x000000ff06087210 */ /* 0x000fce0007ffe1ff */
.L_x_88:
[----:B0-----:R-:W0:Y:S02]  /*0170*/  LDC.64 R10, c[0x0][0x380] ;  /* 0x0000e000ff0a7b82 */ /* 0x001e240000000a00 */
[----:B0-----:R-:W-:-:S05]  /*0180*/  IMAD.WIDE R10, R9, 0x8, R10 ;  /* 0x00000008090a7825 */ /* 0x001fca00078e020a */
[----:B------:R-:W2:Y:S01]  /*0190*/  LDG.E.64 R12, desc[UR4][R10.64] ;  /* 0x000000040a0c7981 */ /* 0x000ea2000c1e1b00 */
[----:B------:R-:W-:Y:S01]  /*01a0*/  IMAD.WIDE R14, R0, 0x8, R10 ;  /* 0x00000008000e7825 */ /* 0x000fe200078e020a */
[----:B--2--5:R-:W-:-:S07]  /*01b0*/  DADD R12, R2, R12 ;  /* 0x00000000020c7229 */ /* 0x024fce000000000c */
[----:B------:R0:W-:Y:S04]  /*01c0*/  STG.E.64 desc[UR4][R10.64], R12 ;  /* 0x0000000c0a007986 */ /* 0x0001e8000c101b04 */
[----:B------:R-:W2:Y:S01]  /*01d0*/  LDG.E.64 R16, desc[UR4][R14.64] ;  /* 0x000000040e107981 */ /* 0x000ea2000c1e1b00 */
[----:B------:R-:W-:Y:S01]  /*01e0*/  IMAD.WIDE R18, R0, 0x8, R14 ;  /* 0x0000000800127825 */ /* 0x000fe200078e020e */
[----:B--2---:R-:W-:-:S07]  /*01f0*/  DADD R16, R2, R16 ;  /* 0x0000000002107229 */ /* 0x004fce0000000010 */
[----:B------:R1:W-:Y:S04]  /*0200*/  STG.E.64 desc[UR4][R14.64], R16 ;  /* 0x000000100e007986 */ /* 0x0003e8000c101b04 */
[----:B------:R-:W2:Y:S01]  /*0210*/  LDG.E.64 R20, desc[UR4][R18.64] ;  /* 0x0000000412147981 */ /* 0x000ea2000c1e1b00 */
[----:B------:R-:W-:Y:S01]  /*0220*/  IMAD.WIDE R22, R0, 0x8, R18 ;  /* 0x0000000800167825 */ /* 0x000fe200078e0212 */
[----:B--2---:R-:W-:-:S07]  /*0230*/  DADD R20, R2, R20 ;  /* 0x0000000002147229 */ /* 0x004fce0000000014 */
[----:B------:R2:W-:Y:S04]  /*0240*/  STG.E.64 desc[UR4][R18.64], R20 ;  /* 0x0000001412007986 */ /* 0x0005e8000c101b04 */
[----:B------:R-:W3:Y:S01]  /*0250*/  LDG.E.64 R24, desc[UR4][R22.64] ;  /* 0x0000000416187981 */ /* 0x000ee2000c1e1b00 */
[----:B0-----:R-:W-:Y:S01]  /*0260*/  IMAD.WIDE R10, R0, 0x8, R22 ;  /* 0x00000008000a7825 */ /* 0x001fe200078e0216 */
[----:B---3--:R-:W-:-:S07]  /*0270*/  DADD R24, R2, R24 ;  /* 0x0000000002187229 */ /* 0x008fce0000000018 */
[----:B------:R0:W-:Y:S04]  /*0280*/  STG.E.64 desc[UR4][R22.64], R24 ;  /* 0x0000001816007986 */ /* 0x0001e8000c101b04 */
[----:B------:R-:W3:Y:S01]  /*0290*/  LDG.E.64 R12, desc[UR4][R10.64] ;  /* 0x000000040a0c7981 */ /* 0x000ee2000c1e1b00 */
[----:B-1----:R-:W-:Y:S01]  /*02a0*/  IMAD.WIDE R14, R0, 0x8, R10 ;  /* 0x00000008000e7825 */ /* 0x002fe200078e020a */
[----:B---3--:R-:W-:-:S07]  /*02b0*/  DADD R12, R2, R12 ;  /* 0x00000000020c7229 */ /* 0x008fce000000000c */
[----:B------:R1:W-:Y:S04]  /*02c0*/  STG.E.64 desc[UR4][R10.64], R12 ;  /* 0x0000000c0a007986 */ /* 0x0003e8000c101b04 */
[----:B------:R-:W3:Y:S01]  /*02d0*/  LDG.E.64 R16, desc[UR4][R14.64] ;  /* 0x000000040e107981 */ /* 0x000ee2000c1e1b00 */
[----:B--2---:R-:W-:Y:S01]  /*02e0*/  IMAD.WIDE R18, R0, 0x8, R14 ;  /* 0x0000000800127825 */ /* 0x004fe200078e020e */
[----:B---3--:R-:W-:-:S07]  /*02f0*/  DADD R16, R2, R16 ;  /* 0x0000000002107229 */ /* 0x008fce0000000010 */
        /* <DEDUP_REMOVED lines=37> */
[----:B------:R-:W2:Y:S01]  /*0550*/  LDG.E.64 R24, desc[UR4][R22.64] ;  /* 0x0000000416187981 */ /* 0x000ea2000c1e1b00 */
[----:B------:R-:W-:Y:S02]  /*0560*/  IADD3 R8, PT, PT, R8, 0x10, RZ ;  /* 0x0000001008087810 */ /* 0x000fe40007ffe0ff */
[----:B------:R-:W-:Y:S02]  /*0570*/  LEA R9, R0, R9, 0x4 ;  /* 0x0000000900097211 */ /* 0x000fe400078e20ff */
[----:B------:R-:W-:Y:S01]  /*0580*/  ISETP.NE.AND P1, PT, R8, RZ, PT ;  /* 0x000000ff0800720c */ /* 0x000fe20003f25270 */
[----:B--2---:R-:W-:-:S07]  /*0590*/  DADD R24, R2, R24 ;  /* 0x0000000002187229 */ /* 0x004fce0000000018 */
[----:B------:R0:W-:Y:S05]  /*05a0*/  STG.E.64 desc[UR4][R22.64], R24 ;  /* 0x0000001816007986 */ /* 0x0001ea000c101b04 */
[----:B------:R-:W-:Y:S05]  /*05b0*/  @P1 BRA `(.L_x_88) ;  /* 0xfffffff800ec1947 */ /* 0x000fea000383ffff */
.L_x_87:
[----:B------:R-:W-:Y:S05]  /*05c0*/  @!P0 EXIT ;  /* 0x000000000000894d */ /* 0x000fea0003800000 */
[----:B------:R-:W-:Y:S02]  /*05d0*/  ISETP.GE.U32.AND P0, PT, R7, 0x8, PT ;  /* 0x000000080700780c */ /* 0x000fe40003f06070 */
[----:B0-----:R-:W-:-:S04]  /*05e0*/  LOP3.LUT R22, R4, 0x7, RZ, 0xc0, !PT ;  /* 0x0000000704167812 */ /* 0x001fc800078ec0ff */
[----:B------:R-:W-:-:S07]  /*05f0*/  ISETP.NE.AND P1, PT, R22, RZ, PT ;  /* 0x000000ff1600720c */ /* 0x000fce0003f25270 */
[----:B------:R-:W-:Y:S06]  /*0600*/  @!P0 BRA `(.L_x_89) ;  /* 0x00000000008c8947 */ /* 0x000fec0003800000 */
[----:B------:R-:W0:Y:S01]  /*0610*/  LDC.64 R8, c[0x0][0x380] ;  /* 0x0000e000ff087b82 */ /* 0x000e220000000a00 */
[----:B------:R-:W-:-:S04]  /*0620*/  IMAD R7, R6, R0, R5 ;  /* 0x0000000006077224 */ /* 0x000fc800078e0205 */
        /* <DEDUP_REMOVED lines=26> */
[----:B0-----:R-:W-:Y:S01]  /*07d0*/  IMAD.WIDE R20, R0, 0x8, R16 ;  /* 0x0000000800147825 */ /* 0x001fe200078e0210 */
[----:B--2---:R-:W-:-:S07]  /*07e0*/  DADD R18, R2, R18 ;  /* 0x0000000002127229 */ /* 0x004fce0000000012 */
[----:B------:R1:W-:Y:S04]  /*07f0*/  STG.E.64 desc[UR4][R16.64], R18 ;  /* 0x0000001210007986 */ /* 0x0003e8000c101b04 */
[----:B------:R-:W2:Y:S01]  /*0800*/  LDG.E.64 R24, desc[UR4][R20.64] ;  /* 0x0000000414187981 */ /* 0x000ea2000c1e1b00 */
[----:B------:R-:W-:Y:S01]  /*0810*/  IADD3 R6, PT, PT, R6, 0x8, RZ ;  /* 0x0000000806067810 */ /* 0x000fe20007ffe0ff */
[----:B--2---:R-:W-:-:S07]  /*0820*/  DADD R24, R2, R24 ;  /* 0x0000000002187229 */ /* 0x004fce0000000018 */
[----:B------:R1:W-:Y:S04]  /*0830*/  STG.E.64 desc[UR4][R20.64], R24 ;  /* 0x0000001814007986 */ /* 0x0003e8000c101b04 */
.L_x_89:
[----:B------:R-:W-:Y:S05]  /*0840*/  @!P1 EXIT ;  /* 0x000000000000994d */ /* 0x000fea0003800000 */
[----:B------:R-:W-:Y:S02]  /*0850*/  ISETP.GE.U32.AND P0, PT, R22, 0x4, PT ;  /* 0x000000041600780c */ /* 0x000fe40003f06070 */
[----:B------:R-:W-:-:S04]  /*0860*/  LOP3.LUT R4, R4, 0x3, RZ, 0xc0, !PT ;  /* 0x0000000304047812 */ /* 0x000fc800078ec0ff */
[----:B------:R-:W-:-:S07]  /*0870*/  ISETP.NE.AND P1, PT, R4, RZ, PT ;  /* 0x000000ff0400720c */ /* 0x000fce0003f25270 */
[----:B------:R-:W-:Y:S06]  /*0880*/  @!P0 BRA `(.L_x_90) ;  /* 0x00000000004c8947 */ /* 0x000fec0003800000 */
[----:B-1----:R-:W0:Y:S01]  /*0890*/  LDC.64 R8, c[0x0][0x380] ;  /* 0x0000e000ff087b82 */ /* 0x002e220000000a00 */
        /* <DEDUP_REMOVED lines=14> */
[----:B------:R-:W2:Y:S01]  /*0980*/  LDG.E.64 R14, desc[UR4][R22.64] ;  /* 0x00000004160e7981 */ /* 0x000ea2000c1e1b00 */
[----:B------:R-:W-:Y:S01]  /*0990*/  IADD3 R6, PT, PT, R6, 0x4, RZ ;  /* 0x0000000406067810 */ /* 0x000fe20007ffe0ff */
[----:B--2---:R-:W-:-:S07]  /*09a0*/  DADD R14, R2, R14 ;  /* 0x00000000020e7229 */ /* 0x004fce000000000e */
[----:B------:R0:W-:Y:S04]  /*09b0*/  STG.E.64 desc[UR4][R22.64], R14 ;  /* 0x0000000e16007986 */ /* 0x0001e8000c101b04 */
.L_x_90:
[----:B------:R-:W-:Y:S05]  /*09c0*/  @!P1 EXIT ;  /* 0x000000000000994d */ /* 0x000fea0003800000 */
[----:B01----:R-:W0:Y:S01]  /*09d0*/  LDC.64 R8, c[0x0][0x380] ;  /* 0x0000e000ff087b82 */ /* 0x003e220000000a00 */
[----:B------:R-:W-:Y:S01]  /*09e0*/  IMAD R11, R6, R0, R5 ;  /* 0x00000000060b7224 */ /* 0x000fe200078e0205 */
[----:B------:R-:W-:-:S07]  /*09f0*/  IADD3 R10, PT, PT, -R4, RZ, RZ ;  /* 0x000000ff040a7210 */ /* 0x000fce0007ffe1ff */
.L_x_91:
[----:B01----:R-:W-:-:S05]  /*0a00*/  IMAD.WIDE R4, R11, 0x8, R8 ;  /* 0x000000080b047825 */ /* 0x003fca00078e0208 */
[----:B------:R-:W2:Y:S01]  /*0a10*/  LDG.E.64 R6, desc[UR4][R4.64] ;  /* 0x0000000404067981 */ /* 0x000ea2000c1e1b00 */
[----:B------:R-:W-:Y:S02]  /*0a20*/  IADD3 R10, PT, PT, R10, 0x1, RZ ;  /* 0x000000010a0a7810 */ /* 0x000fe40007ffe0ff */
[----:B------:R-:W-:Y:S02]  /*0a30*/  IADD3 R11, PT, PT, R11, R0, RZ ;  /* 0x000000000b0b7210 */ /* 0x000fe40007ffe0ff */
[----:B------:R-:W-:Y:S01]  /*0a40*/  ISETP.NE.AND P0, PT, R10, RZ, PT ;  /* 0x000000ff0a00720c */ /* 0x000fe20003f05270 */
[----:B--2--5:R-:W-:-:S07]  /*0a50*/  DADD R6, R2, R6 ;  /* 0x0000000002067229 */ /* 0x024fce0000000006 */
[----:B------:R1:W-:Y:S05]  /*0a60*/  STG.E.64 desc[UR4][R4.64], R6 ;  /* 0x0000000604007986 */ /* 0x0003ea000c101b04 */
[----:B------:R-:W-:Y:S05]  /*0a70*/  @P0 BRA `(.L_x_91) ;  /* 0xfffffffc00e00947 */ /* 0x000fea000383ffff */
[----:B------:R-:W-:Y:S05]  /*0a80*/  EXIT ;  /* 0x000000000000794d */ /* 0x000fea0003800000 */
.L_x_92:
        /* <DEDUP_REMOVED lines=15> */
.L_x_102:


//--------------------- .text._Z14reluActivationPdi --------------------------
	.section	.text._Z14reluActivationPdi,"ax",@progbits
	.align	128
        .global         _Z14reluActivationPdi
        .type           _Z14reluActivationPdi,@function
        .size           _Z14reluActivationPdi,(.L_x_103 - _Z14reluActivationPdi)
        .other          _Z14reluActivationPdi,@"STO_CUDA_ENTRY STV_DEFAULT"
_Z14reluActivationPdi:
.text._Z14reluActivationPdi:
[----:B------:R-:W-:Y:S01]  /*0000*/  LDC R1, c[0x0][0x37c] ;  /* 0x0000df00ff017b82 */ /* 0x000fe20000000800 */
[----:B------:R-:W0:Y:S07]  /*0010*/  S2R R0, SR_TID.X ;  /* 0x0000000000007919 */ /* 0x000e2e0000002100 */
[----:B------:R-:W0:Y:S01]  /*0020*/  S2UR UR4, SR_CTAID.X ;  /* 0x00000000000479c3 */ /* 0x000e220000002500 */
[----:B------:R-:W1:Y:S07]  /*0030*/  LDCU UR5, c[0x0][0x388] ;  /* 0x00007100ff0577ac */ /* 0x000e6e0008000800 */
[----:B------:R-:W0:Y:S02]  /*0040*/  LDC R5, c[0x0][0x360] ;  /* 0x0000d800ff057b82 */ /* 0x000e240000000800 */
[----:B0-----:R-:W-:-:S05]  /*0050*/  IMAD R5, R5, UR4, R0 ;  /* 0x0000000405057c24 */ /* 0x001fca000f8e0200 */
[----:B-1----:R-:W-:-:S13]  /*0060*/  ISETP.GE.AND P0, PT, R5, UR5, PT ;  /* 0x0000000505007c0c */ /* 0x002fda000bf06270 */
[----:B------:R-:W-:Y:S05]  /*0070*/  @P0 EXIT ;  /* 0x000000000000094d */ /* 0x000fea0003800000 */
[----:B------:R-:W0:Y:S01]  /*0080*/  LDC.64 R2, c[0x0][0x380] ;  /* 0x0000e000ff027b82 */ /* 0x000e220000000a00 */
[----:B------:R-:W1:Y:S01]  /*0090*/  LDCU.64 UR4, c[0x0][0x358] ;  /* 0x00006b00ff0477ac */ /* 0x000e620008000a00 */
[----:B0-----:R-:W-:-:S05]  /*00a0*/  IMAD.WIDE R2, R5, 0x8, R2 ;  /* 0x0000000805027825 */ /* 0x001fca00078e0202 */
[----:B-1----:R-:W2:Y:S01]  /*00b0*/  LDG.E.64 R4, desc[UR4][R2.64] ;  /* 0x0000000402047981 */ /* 0x002ea2000c1e1b00 */
[----:B------:R-:W-:Y:S01]  /*00c0*/  UMOV UR6, 0x47ae147b ;  /* 0x47ae147b00067882 */ /* 0x000fe20000000000 */
[----:B------:R-:W-:Y:S02]  /*00d0*/  UMOV UR7, 0x3f847ae1 ;  /* 0x3f847ae100077882 */ /* 0x000fe40000000000 */
[C---:B--2---:R-:W-:Y:S02]  /*00e0*/  DMUL R6, R4.reuse, UR6 ;  /* 0x0000000604067c28 */ /* 0x044fe40008000000 */
[----:B------:R-:W-:-:S08]  /*00f0*/  DSETP.GT.AND P0, PT, R4, RZ, PT ;  /* 0x000000ff0400722a */ /* 0x000fd00003f04000 */
[----:B------:R-:W-:Y:S02]  /*0100*/  FSEL R4, R4, R6, P0 ;  /* 0x0000000604047208 */ /* 0x000fe40000000000 */
[----:B------:R-:W-:-:S05]  /*0110*/  FSEL R5, R5, R7, P0 ;  /* 0x0000000705057208 */ /* 0x000fca0000000000 */
[----:B------:R-:W-:Y:S01]  /*0120*/  STG.E.64 desc[UR4][R2.64], R4 ;  /* 0x0000000402007986 */ /* 0x000fe2000c101b04 */
[----:B------:R-:W-:Y:S05]  /*0130*/  EXIT ;  /* 0x000000000000794d */ /* 0x000fea0003800000 */
.L_x_93:
        /* <DEDUP_REMOVED lines=12> */
.L_x_103:


//--------------------- .nv.shared.reserved.0     --------------------------
	.section	.nv.shared.reserved.0,"aw",@nobits
	.weak		__nv_reservedSMEM_offset_0_alias
	.size		__nv_reservedSMEM_offset_0_alias, 0, 64
	.other		__nv_reservedSMEM_offset_0_alias,@"STO_CUDA_RESERVED_SHARED STV_DEFAULT"
__nv_reservedSMEM_offset_0_alias:
	.zero		0
	.zero		64


//--------------------- .nv.constant0._Z17updateBiasesBatchPdPKdiid --------------------------
	.section	.nv.constant0._Z17updateBiasesBatchPdPKdiid,"a",@progbits
	.sectionflags	@""
	.align	4
.nv.constant0._Z17updateBiasesBatchPdPKdiid:
	.zero		928


//--------------------- .nv.constant0._Z18updateWeightsBatchPdPKdS1_iiidd --------------------------
	.section	.nv.constant0._Z18updateWeightsBatchPdPKdS1_iiidd,"a",@progbits
	.sectionflags	@""
	.align	4
.nv.constant0._Z18updateWeightsBatchPdPKdS1_iiidd:
	.zero		952


//--------------------- .nv.constant0._Z19reluDerivativeBatchPKdPdii --------------------------
	.section	.nv.constant0._Z19reluDerivativeBatchPKdPdii,"a",@progbits
	.sectionflags	@""
	.align	4
.nv.constant0._Z19reluDerivativeBatchPKdPdii:
	.zero		920


//--------------------- .nv.constant0._Z23computeLossAndGradientsPKdS0_PdS1_ii --------------------------
	.section	.nv.constant0._Z23computeLossAndGradientsPKdS0_PdS1_ii,"a",@progbits
	.sectionflags	@""
	.align	4
.nv.constant0._Z23computeLossAndGradientsPKdS0_PdS1_ii:
	.zero		936


//--------------------- .nv.constant0._Z12softmaxBatchPdii --------------------------
	.section	.nv.constant0._Z12softmaxBatchPdii,"a",@progbits
	.sectionflags	@""
	.align	4
.nv.constant0._Z12softmaxBatchPdii:
	.zero		912


//--------------------- .nv.constant0._Z12addBiasBatchPdPKdii --------------------------
	.section	.nv.constant0._Z12addBiasBatchPdPKdii,"a",@progbits
	.sectionflags	@""
	.align	4
.nv.constant0._Z12addBiasBatchPdPKdii:
	.zero		920


//--------------------- .nv.constant0._Z14reluActivationPdi --------------------------
	.section	.nv.constant0._Z14reluActivationPdi,"a",@progbits
	.sectionflags	@""
	.align	4
.nv.constant0._Z14reluActivationPdi:
	.zero		908


//--------------------- SYMBOLS --------------------------

	.type		.nv.reservedSmem.offset0,@object
	.size		.nv.reservedSmem.offset0,0x4
